// auto-generated by cutlass_sweep.gemm — config: {"arch": "sm_100", "cluster_m": 1, "cluster_n": 1, "dtype": "int8", "stages": 5, "tile_k": 32, "tile_m": 64, "tile_n": 128}
#include "cutlass/cutlass.h"
#include "cutlass/gemm/collective/collective_builder.hpp"
#include "cutlass/gemm/device/gemm_universal_adapter.h"
#include "cutlass/gemm/kernel/gemm_universal.hpp"
#include "cutlass/epilogue/collective/collective_builder.hpp"

using ElemA = int8_t;
using ElemB = int8_t;
using ElemCD = int8_t;
using Acc  = int32_t;
using TileShape    = cute::Shape<cute::_64, cute::_128, cute::_32>;
using ClusterShape = cute::Shape<cute::_1, cute::_1, cute::_1>;

using CollectiveEpilogue = typename cutlass::epilogue::collective::CollectiveBuilder<
    cutlass::arch::Sm100, cutlass::arch::OpClassTensorOp,
    TileShape, ClusterShape,
    cutlass::epilogue::collective::EpilogueTileAuto,
    Acc, Acc,
    ElemCD, cutlass::layout::RowMajor, 128 / cutlass::sizeof_bits<ElemCD>::value,
    ElemCD, cutlass::layout::RowMajor, 128 / cutlass::sizeof_bits<ElemCD>::value,
    cutlass::epilogue::collective::EpilogueScheduleAuto
  >::CollectiveOp;

using CollectiveMainloop = typename cutlass::gemm::collective::CollectiveBuilder<
    cutlass::arch::Sm100, cutlass::arch::OpClassTensorOp,
    ElemA, cutlass::layout::RowMajor, 128 / cutlass::sizeof_bits<ElemA>::value,
    ElemB, cutlass::layout::ColumnMajor, 128 / cutlass::sizeof_bits<ElemB>::value,
    Acc,
    TileShape, ClusterShape,
    cutlass::gemm::collective::StageCount<5>,
    cutlass::gemm::collective::KernelScheduleAuto
  >::CollectiveOp;

using GemmKernel = cutlass::gemm::kernel::GemmUniversal<
    cute::Shape<int,int,int,int>,
    CollectiveMainloop,
    CollectiveEpilogue
>;
using Gemm = cutlass::gemm::device::GemmUniversalAdapter<GemmKernel>;

// Force the device kernel symbol into the cubin without needing a host main.
auto* _anchor = &cutlass::device_kernel<GemmKernel>;


// ===== COMPILED SASS (sm_100a) =====

	.target	sm_100a

	.elftype	@"ET_EXEC"


//--------------------- .note.nv.tkinfo           --------------------------
	.section	.note.nv.tkinfo,"",@"SHT_NOTE"
	.sectionflags	@"SHF_NOTE_NV_TKINFO"
	.tkinfo
        /*0018*/ 	.word	0x00000002
        /*0030*/ 	.string	""
        /*0030*/ 	.string	"ptxas"
        /*0030*/ 	.string	"Cuda compilation tools, release 13.0, V13.0.88"
        /*0030*/ 	.string	"Build cuda_13.0.r13.0/compiler.36424714_0"
        /*0030*/ 	.string	"-arch sm_100a -m 64 "



//--------------------- .note.nv.cuinfo           --------------------------
	.section	.note.nv.cuinfo,"",@"SHT_NOTE"
	.sectionflags	@"SHF_NOTE_NV_CUINFO"
        /*0018*/ 	.short	0x0002
        /*001a*/ 	.short	0x0064
        /*001c*/ 	.short	0x0082
	.zero		2


//--------------------- .nv.info                  --------------------------
	.section	.nv.info,"",@"SHT_CUDA_INFO"
	.align	4


	//----- nvinfo : EIATTR_REGCOUNT
	.align		4
        /*0000*/ 	.byte	0x04, 0x2f
        /*0002*/ 	.short	(.L_19 - .L_18)
	.align		4
.L_18:
        /*0004*/ 	.word	index@(_ZN7cutlass13device_kernelINS_4gemm6kernel13GemmUniversalIN4cute5tupleIJiiiiEEENS1_10collective13CollectiveMmaINS1_35MainloopSm100TmaUmmaWarpSpecializedILi5ELi2ELi4ENS5_IJNS4_1CILi1EEESB_SB_EEEEENS5_IJNSA_ILi64EEENSA_ILi128EEENSA_ILi32EEEEEEaNS5_IJlSB_lEEEaSI_NS4_8TiledMMAINS4_8MMA_AtomIJNS4_15SM100_MMA_S8_SSIaaiLi64ELi128ELNS4_4UMMA5MajorE0ELSN_0ELNSM_8SaturateE0EEEEEENS4_6LayoutISC_NS5_IJNSA_ILi0EEESS_SS_EEEEENS5_IJNS4_10UnderscoreESV_SV_EEEEENS4_13SM90_TMA_LOADENS4_14ComposedLayoutINS4_7SwizzleILi1ELi4ELi3EEENS4_18smem_ptr_flag_bitsILi8EEENSR_INS5_IJNSA_ILi8EEESG_EEENS5_IJSG_SB_EEEEEEEvNS4_8identityESY_S18_vS19_EENS_8epilogue10collective18CollectiveEpilogueINS1B_23Sm100TmaWarpSpecializedILi2ELi2ELi32ELb0ELb0EEEJSH_NS5_IJNSR_ISE_SB_EES1G_EEEaSI_aSI_NS1B_6fusion15FusionCallbacksIS1F_NS1I_17LinearCombinationIaiaiLNS_15FloatRoundStyleE2EEESH_S1H_JEEENS4_5SM1004TMEM4LOAD26SM100_TMEM_LOAD_16dp32b32xESY_NSZ_INS10_ILi2ELi4ELi3EEES13_NSR_INS5_IJS14_SE_EEENS5_IJSE_SB_EEEEEEENS4_39AutoVectorizingCopyWithAssumedAlignmentILi128EEENS4_14SM90_TMA_STOREES1W_S1Y_S1Y_EEEvvEEEEvNT_6ParamsE)
        /*0008*/ 	.word	0x0000007a


	//----- nvinfo : EIATTR_FRAME_SIZE
	.align		4
.L_19:
        /*000c*/ 	.byte	0x04, 0x11
        /*000e*/ 	.short	(.L_21 - .L_20)
	.align		4
.L_20:
        /*0010*/ 	.word	index@($__internal_2_$__cuda_sm10x_tcgen05_guardrail_trap_unallocated_columns_being_dealloced)
        /*0014*/ 	.word	0x00000000


	//----- nvinfo : EIATTR_FRAME_SIZE
	.align		4
.L_21:
        /*0018*/ 	.byte	0x04, 0x11
        /*001a*/ 	.short	(.L_23 - .L_22)
	.align		4
.L_22:
        /*001c*/ 	.word	index@($__internal_1_$__cuda_sm10x_tcgen05_guardrail_trap_phase_invalid_during_alloc)
        /*0020*/ 	.word	0x00000000


	//----- nvinfo : EIATTR_FRAME_SIZE
	.align		4
.L_23:
        /*0024*/ 	.byte	0x04, 0x11
        /*0026*/ 	.short	(.L_25 - .L_24)
	.align		4
.L_24:
        /*0028*/ 	.word	index@($__internal_0_$__cuda_sm10x_tcgen05_guardrail_trap_col_being_dealloced_not_returned_by_alloc)
        /*002c*/ 	.word	0x00000000


	//----- nvinfo : EIATTR_FRAME_SIZE
	.align		4
.L_25:
        /*0030*/ 	.byte	0x04, 0x11
        /*0032*/ 	.short	(.L_27 - .L_26)
	.align		4
.L_26:
        /*0034*/ 	.word	index@(_ZN7cutlass13device_kernelINS_4gemm6kernel13GemmUniversalIN4cute5tupleIJiiiiEEENS1_10collective13CollectiveMmaINS1_35MainloopSm100TmaUmmaWarpSpecializedILi5ELi2ELi4ENS5_IJNS4_1CILi1EEESB_SB_EEEEENS5_IJNSA_ILi64EEENSA_ILi128EEENSA_ILi32EEEEEEaNS5_IJlSB_lEEEaSI_NS4_8TiledMMAINS4_8MMA_AtomIJNS4_15SM100_MMA_S8_SSIaaiLi64ELi128ELNS4_4UMMA5MajorE0ELSN_0ELNSM_8SaturateE0EEEEEENS4_6LayoutISC_NS5_IJNSA_ILi0EEESS_SS_EEEEENS5_IJNS4_10UnderscoreESV_SV_EEEEENS4_13SM90_TMA_LOADENS4_14ComposedLayoutINS4_7SwizzleILi1ELi4ELi3EEENS4_18smem_ptr_flag_bitsILi8EEENSR_INS5_IJNSA_ILi8EEESG_EEENS5_IJSG_SB_EEEEEEEvNS4_8identityESY_S18_vS19_EENS_8epilogue10collective18CollectiveEpilogueINS1B_23Sm100TmaWarpSpecializedILi2ELi2ELi32ELb0ELb0EEEJSH_NS5_IJNSR_ISE_SB_EES1G_EEEaSI_aSI_NS1B_6fusion15FusionCallbacksIS1F_NS1I_17LinearCombinationIaiaiLNS_15FloatRoundStyleE2EEESH_S1H_JEEENS4_5SM1004TMEM4LOAD26SM100_TMEM_LOAD_16dp32b32xESY_NSZ_INS10_ILi2ELi4ELi3EEES13_NSR_INS5_IJS14_SE_EEENS5_IJSE_SB_EEEEEEENS4_39AutoVectorizingCopyWithAssumedAlignmentILi128EEENS4_14SM90_TMA_STOREES1W_S1Y_S1Y_EEEvvEEEEvNT_6ParamsE)
        /*0038*/ 	.word	0x00000000


	//----- nvinfo : EIATTR_MIN_STACK_SIZE
	.align		4
.L_27:
        /*003c*/ 	.byte	0x04, 0x12
        /*003e*/ 	.short	(.L_29 - .L_28)
	.align		4
.L_28:
        /*0040*/ 	.word	index@(_ZN7cutlass13device_kernelINS_4gemm6kernel13GemmUniversalIN4cute5tupleIJiiiiEEENS1_10collective13CollectiveMmaINS1_35MainloopSm100TmaUmmaWarpSpecializedILi5ELi2ELi4ENS5_IJNS4_1CILi1EEESB_SB_EEEEENS5_IJNSA_ILi64EEENSA_ILi128EEENSA_ILi32EEEEEEaNS5_IJlSB_lEEEaSI_NS4_8TiledMMAINS4_8MMA_AtomIJNS4_15SM100_MMA_S8_SSIaaiLi64ELi128ELNS4_4UMMA5MajorE0ELSN_0ELNSM_8SaturateE0EEEEEENS4_6LayoutISC_NS5_IJNSA_ILi0EEESS_SS_EEEEENS5_IJNS4_10UnderscoreESV_SV_EEEEENS4_13SM90_TMA_LOADENS4_14ComposedLayoutINS4_7SwizzleILi1ELi4ELi3EEENS4_18smem_ptr_flag_bitsILi8EEENSR_INS5_IJNSA_ILi8EEESG_EEENS5_IJSG_SB_EEEEEEEvNS4_8identityESY_S18_vS19_EENS_8epilogue10collective18CollectiveEpilogueINS1B_23Sm100TmaWarpSpecializedILi2ELi2ELi32ELb0ELb0EEEJSH_NS5_IJNSR_ISE_SB_EES1G_EEEaSI_aSI_NS1B_6fusion15FusionCallbacksIS1F_NS1I_17LinearCombinationIaiaiLNS_15FloatRoundStyleE2EEESH_S1H_JEEENS4_5SM1004TMEM4LOAD26SM100_TMEM_LOAD_16dp32b32xESY_NSZ_INS10_ILi2ELi4ELi3EEES13_NSR_INS5_IJS14_SE_EEENS5_IJSE_SB_EEEEEEENS4_39AutoVectorizingCopyWithAssumedAlignmentILi128EEENS4_14SM90_TMA_STOREES1W_S1Y_S1Y_EEEvvEEEEvNT_6ParamsE)
        /*0044*/ 	.word	0x00000000
.L_29:


//--------------------- .nv.compat                --------------------------
	.section	.nv.compat,"",@"SHT_CUDA_COMPAT_INFO"
	.align	4
        /*0000*/ 	.byte	0x02, 0x09, 0x01, 0x00, 0x02, 0x02, 0x03, 0x00, 0x02, 0x05, 0x06, 0x00, 0x03, 0x07, 0x01, 0x01
        /*0010*/ 	.byte	0x02, 0x03, 0x01, 0x00, 0x02, 0x06, 0x01, 0x00, 0x04, 0x0b, 0x08, 0x00, 0x01, 0x00, 0x00, 0x00
        /*0020*/ 	.byte	0x00, 0x00, 0x00, 0x00


//--------------------- .nv.info._ZN7cutlass13device_kernelINS_4gemm6kernel13GemmUniversalIN4cute5tupleIJiiiiEEENS1_10collective13CollectiveMmaINS1_35MainloopSm100TmaUmmaWarpSpecializedILi5ELi2ELi4ENS5_IJNS4_1CILi1EEESB_SB_EEEEENS5_IJNSA_ILi64EEENSA_ILi128EEENSA_ILi32EEEEEEaNS5_IJlSB_lEEEaSI_NS4_8TiledMMAINS4_8MMA_AtomIJNS4_15SM100_MMA_S8_SSIaaiLi64ELi128ELNS4_4UMMA5MajorE0ELSN_0ELNSM_8SaturateE0EEEEEENS4_6LayoutISC_NS5_IJNSA_ILi0EEESS_SS_EEEEENS5_IJNS4_10UnderscoreESV_SV_EEEEENS4_13SM90_TMA_LOADENS4_14ComposedLayoutINS4_7SwizzleILi1ELi4ELi3EEENS4_18smem_ptr_flag_bitsILi8EEENSR_INS5_IJNSA_ILi8EEESG_EEENS5_IJSG_SB_EEEEEEEvNS4_8identityESY_S18_vS19_EENS_8epilogue10collective18CollectiveEpilogueINS1B_23Sm100TmaWarpSpecializedILi2ELi2ELi32ELb0ELb0EEEJSH_NS5_IJNSR_ISE_SB_EES1G_EEEaSI_aSI_NS1B_6fusion15FusionCallbacksIS1F_NS1I_17LinearCombinationIaiaiLNS_15FloatRoundStyleE2EEESH_S1H_JEEENS4_5SM1004TMEM4LOAD26SM100_TMEM_LOAD_16dp32b32xESY_NSZ_INS10_ILi2ELi4ELi3EEES13_NSR_INS5_IJS14_SE_EEENS5_IJSE_SB_EEEEEEENS4_39AutoVectorizingCopyWithAssumedAlignmentILi128EEENS4_14SM90_TMA_STOREES1W_S1Y_S1Y_EEEvvEEEEvNT_6ParamsE --------------------------
	.section	.nv.info._ZN7cutlass13device_kernelINS_4gemm6kernel13GemmUniversalIN4cute5tupleIJiiiiEEENS1_10collective13CollectiveMmaINS1_35MainloopSm100TmaUmmaWarpSpecializedILi5ELi2ELi4ENS5_IJNS4_1CILi1EEESB_SB_EEEEENS5_IJNSA_ILi64EEENSA_ILi128EEENSA_ILi32EEEEEEaNS5_IJlSB_lEEEaSI_NS4_8TiledMMAINS4_8MMA_AtomIJNS4_15SM100_MMA_S8_SSIaaiLi64ELi128ELNS4_4UMMA5MajorE0ELSN_0ELNSM_8SaturateE0EEEEEENS4_6LayoutISC_NS5_IJNSA_ILi0EEESS_SS_EEEEENS5_IJNS4_10UnderscoreESV_SV_EEEEENS4_13SM90_TMA_LOADENS4_14ComposedLayoutINS4_7SwizzleILi1ELi4ELi3EEENS4_18smem_ptr_flag_bitsILi8EEENSR_INS5_IJNSA_ILi8EEESG_EEENS5_IJSG_SB_EEEEEEEvNS4_8identityESY_S18_vS19_EENS_8epilogue10collective18CollectiveEpilogueINS1B_23Sm100TmaWarpSpecializedILi2ELi2ELi32ELb0ELb0EEEJSH_NS5_IJNSR_ISE_SB_EES1G_EEEaSI_aSI_NS1B_6fusion15FusionCallbacksIS1F_NS1I_17LinearCombinationIaiaiLNS_15FloatRoundStyleE2EEESH_S1H_JEEENS4_5SM1004TMEM4LOAD26SM100_TMEM_LOAD_16dp32b32xESY_NSZ_INS10_ILi2ELi4ELi3EEES13_NSR_INS5_IJS14_SE_EEENS5_IJSE_SB_EEEEEEENS4_39AutoVectorizingCopyWithAssumedAlignmentILi128EEENS4_14SM90_TMA_STOREES1W_S1Y_S1Y_EEEvvEEEEvNT_6ParamsE,"",@"SHT_CUDA_INFO"
	.sectionflags	@""
	.align	4


	//----- nvinfo : EIATTR_CUDA_API_VERSION
	.align		4
        /*0000*/ 	.byte	0x04, 0x37
        /*0002*/ 	.short	(.L_31 - .L_30)
.L_30:
        /*0004*/ 	.word	0x00000082


	//----- nvinfo : EIATTR_KPARAM_INFO
	.align		4
.L_31:
        /*0008*/ 	.byte	0x04, 0x17
        /*000a*/ 	.short	(.L_33 - .L_32)
.L_32:
        /*000c*/ 	.word	0x00000000
        /*0010*/ 	.short	0x0000
        /*0012*/ 	.short	0x0000
        /*0014*/ 	.byte	0x00, 0xf0, 0x01, 0x20


	//----- nvinfo : EIATTR_AT_ENTRY_FRAGMENTS
	.align		4
.L_33:
        /*0018*/ 	.byte	0x04, 0x4f
        /*001a*/ 	.short	(.L_35 - .L_34)


	//   ....[0]....
.L_34:
        /*001c*/ 	.word	0x00000006


	//----- nvinfo : EIATTR_RESERVED_SMEM_USED
	.align		4
.L_35:
        /*0020*/ 	.byte	0x01, 0x41
	.zero		2


	//----- nvinfo : EIATTR_SPARSE_MMA_MASK
	.align		4
        /*0024*/ 	.byte	0x03, 0x50
        /*0026*/ 	.short	0x0000


	//----- nvinfo : EIATTR_TCGEN05_1CTA_USED
	.align		4
        /*0028*/ 	.byte	0x01, 0x51
	.zero		2


	//----- nvinfo : EIATTR_MAXREG_COUNT
	.align		4
        /*002c*/ 	.byte	0x03, 0x1b
        /*002e*/ 	.short	0x00ff


	//----- nvinfo : EIATTR_NUM_BARRIERS
	.align		4
        /*0030*/ 	.byte	0x02, 0x4c
        /*0032*/ 	.byte	0x07
	.zero		1


	//----- nvinfo : EIATTR_EXTERNS
	.align		4
        /*0034*/ 	.byte	0x04, 0x0f
        /*0036*/ 	.short	(.L_37 - .L_36)


	//   ....[0]....
	.align		4
.L_36:
        /*0038*/ 	.word	index@(__assertfail)


	//----- nvinfo : EIATTR_MERCURY_ISA_VERSION
	.align		4
.L_37:
        /*003c*/ 	.byte	0x03, 0x5f
        /*003e*/ 	.short	0x0101


	//----- nvinfo : EIATTR_INT_WARP_WIDE_INSTR_OFFSETS
	.align		4
        /*0040*/ 	.byte	0x04, 0x31
        /*0042*/ 	.short	(.L_39 - .L_38)


	//   ....[0]....
.L_38:
        /*0044*/ 	.word	0x00001dc0


	//   ....[1]....
        /*0048*/ 	.word	0x000037b0


	//   ....[2]....
        /*004c*/ 	.word	0x000037d0


	//   ....[3]....
        /*0050*/ 	.word	0x00003800


	//   ....[4]....
        /*0054*/ 	.word	0x00004130


	//   ....[5]....
        /*0058*/ 	.word	0x000041a0


	//   ....[6]....
        /*005c*/ 	.word	0x00004380


	//   ....[7]....
        /*0060*/ 	.word	0x000044e0


	//----- nvinfo : EIATTR_COOP_GROUP_MASK_REGIDS
	.align		4
.L_39:
        /*0064*/ 	.byte	0x04, 0x29
        /*0066*/ 	.short	(.L_41 - .L_40)


	//   ....[0]....
.L_40:
        /*0068*/ 	.word	0xffffffff


	//   ....[1]....
        /*006c*/ 	.word	0xffffffff


	//   ....[2]....
        /*0070*/ 	.word	0xffffffff


	//   ....[3]....
        /*0074*/ 	.word	0xffffffff


	//   ....[4]....
        /*0078*/ 	.word	0xffffffff


	//   ....[5]....
        /*007c*/ 	.word	0xffffffff


	//   ....[6]....
        /*0080*/ 	.word	0xffffffff


	//   ....[7]....
        /*0084*/ 	.word	0xffffffff


	//   ....[8]....
        /*0088*/ 	.word	0xffffffff


	//   ....[9]....
        /*008c*/ 	.word	0xffffffff


	//   ....[10]....
        /*0090*/ 	.word	0xffffffff


	//   ....[11]....
        /*0094*/ 	.word	0xffffffff


	//   ....[12]....
        /*0098*/ 	.word	0xffffffff


	//----- nvinfo : EIATTR_COOP_GROUP_INSTR_OFFSETS
	.align		4
.L_41:
        /*009c*/ 	.byte	0x04, 0x28
        /*009e*/ 	.short	(.L_43 - .L_42)


	//   ....[0]....
.L_42:
        /*00a0*/ 	.word	0x00000090


	//   ....[1]....
        /*00a4*/ 	.word	0x000004d0


	//   ....[2]....
        /*00a8*/ 	.word	0x00000660


	//   ....[3]....
        /*00ac*/ 	.word	0x000007c0


	//   ....[4]....
        /*00b0*/ 	.word	0x000008c0


	//   ....[5]....
        /*00b4*/ 	.word	0x00000a30


	//   ....[6]....
        /*00b8*/ 	.word	0x00000bd0


	//   ....[7]....
        /*00bc*/ 	.word	0x00001ca0


	//   ....[8]....
        /*00c0*/ 	.word	0x00002b10


	//   ....[9]....
        /*00c4*/ 	.word	0x00002d20


	//   ....[10]....
        /*00c8*/ 	.word	0x00002d50


	//   ....[11]....
        /*00cc*/ 	.word	0x00003690


	//   ....[12]....
        /*00d0*/ 	.word	0x000038c0


	//----- nvinfo : EIATTR_VRC_CTA_INIT_COUNT
	.align		4
.L_43:
        /*00d4*/ 	.byte	0x02, 0x4a
        /*00d6*/ 	.byte	0x80
	.zero		1


	//----- nvinfo : EIATTR_SYSCALL_OFFSETS
	.align		4
        /*00d8*/ 	.byte	0x04, 0x46
        /*00da*/ 	.short	(.L_45 - .L_44)


	//   ....[0]....
.L_44:
        /*00dc*/ 	.word	0x00004f30


	//   ....[1]....
        /*00e0*/ 	.word	0x00005070


	//   ....[2]....
        /*00e4*/ 	.word	0x00005870


	//   ....[3]....
        /*00e8*/ 	.word	0x00006610


	//----- nvinfo : EIATTR_MBARRIER_INSTR_OFFSETS
	.align		4
.L_45:
        /*00ec*/ 	.byte	0x04, 0x39
        /*00ee*/ 	.short	(.L_47 - .L_46)


	//   ....[0]....
.L_46:
        /*00f0*/ 	.word	0x000005b0
        /*00f4*/ 	.word	0x000000ff
        /*00f8*/ 	.word	0x00000000
        /*00fc*/ 	.short	0x0100
        /*00fe*/ 	.byte	0x05
	.zero		1


	//   ....[1]....
        /*0100*/ 	.word	0x000005c0
        /*0104*/ 	.word	0x000000ff
        /*0108*/ 	.word	0x00000028
        /*010c*/ 	.short	0x0100
        /*010e*/ 	.byte	0x05
	.zero		1


	//   ....[2]....
        /*0110*/ 	.word	0x000005d0
        /*0114*/ 	.word	0x000000ff
        /*0118*/ 	.word	0x00000008
        /*011c*/ 	.short	0x0100
        /*011e*/ 	.byte	0x05
	.zero		1


	//   ....[3]....
        /*0120*/ 	.word	0x000005e0
        /*0124*/ 	.word	0x000000ff
        /*0128*/ 	.word	0x00000030
        /*012c*/ 	.short	0x0100
        /*012e*/ 	.byte	0x05
	.zero		1


	//   ....[4]....
        /*0130*/ 	.word	0x000005f0
        /*0134*/ 	.word	0x000000ff
        /*0138*/ 	.word	0x00000010
        /*013c*/ 	.short	0x0100
        /*013e*/ 	.byte	0x05
	.zero		1


	//   ....[5]....
        /*0140*/ 	.word	0x00000600
        /*0144*/ 	.word	0x000000ff
        /*0148*/ 	.word	0x00000038
        /*014c*/ 	.short	0x0100
        /*014e*/ 	.byte	0x05
	.zero		1


	//   ....[6]....
        /*0150*/ 	.word	0x00000610
        /*0154*/ 	.word	0x000000ff
        /*0158*/ 	.word	0x00000018
        /*015c*/ 	.short	0x0100
        /*015e*/ 	.byte	0x05
	.zero		1


	//   ....[7]....
        /*0160*/ 	.word	0x00000620
        /*0164*/ 	.word	0x000000ff
        /*0168*/ 	.word	0x00000040
        /*016c*/ 	.short	0x0100
        /*016e*/ 	.byte	0x05
	.zero		1


	//   ....[8]....
        /*0170*/ 	.word	0x00000630
        /*0174*/ 	.word	0x000000ff
        /*0178*/ 	.word	0x00000020
        /*017c*/ 	.short	0x0100
        /*017e*/ 	.byte	0x05
	.zero		1


	//   ....[9]....
        /*0180*/ 	.word	0x00000640
        /*0184*/ 	.word	0x000000ff
        /*0188*/ 	.word	0x00000048
        /*018c*/ 	.short	0x0100
        /*018e*/ 	.byte	0x05
	.zero		1


	//   ....[10]....
        /*0190*/ 	.word	0x00000770
        /*0194*/ 	.word	0x000000ff
        /*0198*/ 	.word	0x00000050
        /*019c*/ 	.short	0x0100
        /*019e*/ 	.byte	0x07
	.zero		1


	//   ....[11]....
        /*01a0*/ 	.word	0x00000780
        /*01a4*/ 	.word	0x000000ff
        /*01a8*/ 	.word	0x00000060
        /*01ac*/ 	.short	0x0100
        /*01ae*/ 	.byte	0x07
	.zero		1


	//   ....[12]....
        /*01b0*/ 	.word	0x00000790
        /*01b4*/ 	.word	0x000000ff
        /*01b8*/ 	.word	0x00000058
        /*01bc*/ 	.short	0x0100
        /*01be*/ 	.byte	0x07
	.zero		1


	//   ....[13]....
        /*01c0*/ 	.word	0x000007a0
        /*01c4*/ 	.word	0x000000ff
        /*01c8*/ 	.word	0x00000068
        /*01cc*/ 	.short	0x0100
        /*01ce*/ 	.byte	0x07
	.zero		1


	//   ....[14]....
        /*01d0*/ 	.word	0x00000890
        /*01d4*/ 	.word	0x000000ff
        /*01d8*/ 	.word	0x00000070
        /*01dc*/ 	.short	0x0100
        /*01de*/ 	.byte	0x05
	.zero		1


	//   ....[15]....
        /*01e0*/ 	.word	0x000008a0
        /*01e4*/ 	.word	0x000000ff
        /*01e8*/ 	.word	0x00000078
        /*01ec*/ 	.short	0x0100
        /*01ee*/ 	.byte	0x05
	.zero		1


	//   ....[16]....
        /*01f0*/ 	.word	0x000009e0
        /*01f4*/ 	.word	0x000000ff
        /*01f8*/ 	.word	0x00000080
        /*01fc*/ 	.short	0x0100
        /*01fe*/ 	.byte	0x05
	.zero		1


	//   ....[17]....
        /*0200*/ 	.word	0x000009f0
        /*0204*/ 	.word	0x000000ff
        /*0208*/ 	.word	0x00000090
        /*020c*/ 	.short	0x0100
        /*020e*/ 	.byte	0x05
	.zero		1


	//   ....[18]....
        /*0210*/ 	.word	0x00000a00
        /*0214*/ 	.word	0x000000ff
        /*0218*/ 	.word	0x00000088
        /*021c*/ 	.short	0x0100
        /*021e*/ 	.byte	0x05
	.zero		1


	//   ....[19]....
        /*0220*/ 	.word	0x00000a10
        /*0224*/ 	.word	0x000000ff
        /*0228*/ 	.word	0x00000098
        /*022c*/ 	.short	0x0100
        /*022e*/ 	.byte	0x05
	.zero		1


	//   ....[20]....
        /*0230*/ 	.word	0x00000b40
        /*0234*/ 	.word	0x000000ff
        /*0238*/ 	.word	0x000000a0
        /*023c*/ 	.short	0x0100
        /*023e*/ 	.byte	0x07
	.zero		1


	//   ....[21]....
        /*0240*/ 	.word	0x00000b50
        /*0244*/ 	.word	0x000000ff
        /*0248*/ 	.word	0x000000c0
        /*024c*/ 	.short	0x0100
        /*024e*/ 	.byte	0x07
	.zero		1


	//   ....[22]....
        /*0250*/ 	.word	0x00000b60
        /*0254*/ 	.word	0x000000ff
        /*0258*/ 	.word	0x000000a8
        /*025c*/ 	.short	0x0100
        /*025e*/ 	.byte	0x07
	.zero		1


	//   ....[23]....
        /*0260*/ 	.word	0x00000b70
        /*0264*/ 	.word	0x000000ff
        /*0268*/ 	.word	0x000000c8
        /*026c*/ 	.short	0x0100
        /*026e*/ 	.byte	0x07
	.zero		1


	//   ....[24]....
        /*0270*/ 	.word	0x00000b80
        /*0274*/ 	.word	0x000000ff
        /*0278*/ 	.word	0x000000b0
        /*027c*/ 	.short	0x0100
        /*027e*/ 	.byte	0x07
	.zero		1


	//   ....[25]....
        /*0280*/ 	.word	0x00000b90
        /*0284*/ 	.word	0x000000ff
        /*0288*/ 	.word	0x000000d0
        /*028c*/ 	.short	0x0100
        /*028e*/ 	.byte	0x07
	.zero		1


	//   ....[26]....
        /*0290*/ 	.word	0x00000ba0
        /*0294*/ 	.word	0x000000ff
        /*0298*/ 	.word	0x000000b8
        /*029c*/ 	.short	0x0100
        /*029e*/ 	.byte	0x07
	.zero		1


	//   ....[27]....
        /*02a0*/ 	.word	0x00000bb0
        /*02a4*/ 	.word	0x000000ff
        /*02a8*/ 	.word	0x000000d8
        /*02ac*/ 	.short	0x0100
        /*02ae*/ 	.byte	0x07
	.zero		1


	//   ....[28]....
        /*02b0*/ 	.word	0x00000ca0
        /*02b4*/ 	.word	0x000000ff
        /*02b8*/ 	.word	0x000000e0
        /*02bc*/ 	.short	0x0100
        /*02be*/ 	.byte	0x05
	.zero		1


	//   ....[29]....
        /*02c0*/ 	.word	0x00000cb0
        /*02c4*/ 	.word	0x000000ff
        /*02c8*/ 	.word	0x000000f0
        /*02cc*/ 	.short	0x0100
        /*02ce*/ 	.byte	0x05
	.zero		1


	//   ....[30]....
        /*02d0*/ 	.word	0x00000cc0
        /*02d4*/ 	.word	0x000000ff
        /*02d8*/ 	.word	0x000000e8
        /*02dc*/ 	.short	0x0100
        /*02de*/ 	.byte	0x05
	.zero		1


	//   ....[31]....
        /*02e0*/ 	.word	0x00000cd0
        /*02e4*/ 	.word	0x000000ff
        /*02e8*/ 	.word	0x000000f8
        /*02ec*/ 	.short	0x0100
        /*02ee*/ 	.byte	0x05
	.zero		1


	//   ....[32]....
        /*02f0*/ 	.word	0x000015a0
        /*02f4*/ 	.word	0x00000003
        /*02f8*/ 	.word	0x000000f0
        /*02fc*/ 	.short	0x010a
        /*02fe*/ 	.byte	0xff
	.zero		1


	//   ....[33]....
        /*0300*/ 	.word	0x000015d0
        /*0304*/ 	.word	0x00000003
        /*0308*/ 	.word	0x000000e0
        /*030c*/ 	.short	0x0101
        /*030e*/ 	.byte	0xff
	.zero		1


	//   ....[34]....
        /*0310*/ 	.word	0x000016a0
        /*0314*/ 	.word	0x000000ff
        /*0318*/ 	.word	0x00000028
        /*031c*/ 	.short	0x010a
        /*031e*/ 	.byte	0x08
	.zero		1


	//   ....[35]....
        /*0320*/ 	.word	0x00001740
        /*0324*/ 	.word	0x000000ff
        /*0328*/ 	.word	0x00000028
        /*032c*/ 	.short	0x010a
        /*032e*/ 	.byte	0x21
	.zero		1


	//   ....[36]....
        /*0330*/ 	.word	0x00001890
        /*0334*/ 	.word	0x000000ff
        /*0338*/ 	.word	0x00000028
        /*033c*/ 	.short	0x010a
        /*033e*/ 	.byte	0x08
	.zero		1


	//   ....[37]....
        /*0340*/ 	.word	0x000019a0
        /*0344*/ 	.word	0x000000ff
        /*0348*/ 	.word	0x00000078
        /*034c*/ 	.short	0x0101
        /*034e*/ 	.byte	0x04
	.zero		1


	//   ....[38]....
        /*0350*/ 	.word	0x000019c0
        /*0354*/ 	.word	0x000000ff
        /*0358*/ 	.word	0x00000028
        /*035c*/ 	.short	0x010a
        /*035e*/ 	.byte	0x08
	.zero		1


	//   ....[39]....
        /*0360*/ 	.word	0x00001a40
        /*0364*/ 	.word	0x000000ff
        /*0368*/ 	.word	0x00000028
        /*036c*/ 	.short	0x010a
        /*036e*/ 	.byte	0x11
	.zero		1


	//   ....[40]....
        /*0370*/ 	.word	0x00001b90
        /*0374*/ 	.word	0x000000ff
        /*0378*/ 	.word	0x00000028
        /*037c*/ 	.short	0x010a
        /*037e*/ 	.byte	0x08
	.zero		1


	//   ....[41]....
        /*0380*/ 	.word	0x00001cd0
        /*0384*/ 	.word	0x00000002
        /*0388*/ 	.word	0x00000080
        /*038c*/ 	.short	0x010a
        /*038e*/ 	.byte	0xff
	.zero		1


	//   ....[42]....
        /*0390*/ 	.word	0x00001d90
        /*0394*/ 	.word	0x00000002
        /*0398*/ 	.word	0x00000000
        /*039c*/ 	.short	0x0101
        /*039e*/ 	.byte	0xff
	.zero		1


	//   ....[43]....
        /*03a0*/ 	.word	0x000022f0
        /*03a4*/ 	.word	0x000000ff
        /*03a8*/ 	.word	0x00000000
        /*03ac*/ 	.short	0x010a
        /*03ae*/ 	.byte	0x05
	.zero		1


	//   ....[44]....
        /*03b0*/ 	.word	0x00002380
        /*03b4*/ 	.word	0x000000ff
        /*03b8*/ 	.word	0x00000000
        /*03bc*/ 	.short	0x010a
        /*03be*/ 	.byte	0x05
	.zero		1


	//   ....[45]....
        /*03c0*/ 	.word	0x00002410
        /*03c4*/ 	.word	0x000000ff
        /*03c8*/ 	.word	0x00000000
        /*03cc*/ 	.short	0x010a
        /*03ce*/ 	.byte	0x05
	.zero		1


	//   ....[46]....
        /*03d0*/ 	.word	0x000024a0
        /*03d4*/ 	.word	0x000000ff
        /*03d8*/ 	.word	0x00000000
        /*03dc*/ 	.short	0x010a
        /*03de*/ 	.byte	0x05
	.zero		1


	//   ....[47]....
        /*03e0*/ 	.word	0x00002540
        /*03e4*/ 	.word	0x00000000
        /*03e8*/ 	.word	0x00000000
        /*03ec*/ 	.short	0x010a
        /*03ee*/ 	.byte	0xff
	.zero		1


	//   ....[48]....
        /*03f0*/ 	.word	0x00002660
        /*03f4*/ 	.word	0x00000000
        /*03f8*/ 	.word	0x000000e0
        /*03fc*/ 	.short	0x010a
        /*03fe*/ 	.byte	0xff
	.zero		1


	//   ....[49]....
        /*0400*/ 	.word	0x000026c0
        /*0404*/ 	.word	0x00000004
        /*0408*/ 	.word	0x00000000
        /*040c*/ 	.short	0x0101
        /*040e*/ 	.byte	0xff
	.zero		1


	//   ....[50]....
        /*0410*/ 	.word	0x000026e0
        /*0414*/ 	.word	0x000000ff
        /*0418*/ 	.word	0x00000090
        /*041c*/ 	.short	0x010a
        /*041e*/ 	.byte	0x05
	.zero		1


	//   ....[51]....
        /*0420*/ 	.word	0x00002800
        /*0424*/ 	.word	0x00000000
        /*0428*/ 	.word	0x00000080
        /*042c*/ 	.short	0x010a
        /*042e*/ 	.byte	0xff
	.zero		1


	//   ....[52]....
        /*0430*/ 	.word	0x00002910
        /*0434*/ 	.word	0x00000000
        /*0438*/ 	.word	0x00000000
        /*043c*/ 	.short	0x0101
        /*043e*/ 	.byte	0xff
	.zero		1


	//   ....[53]....
        /*0440*/ 	.word	0x000029a0
        /*0444*/ 	.word	0x000000ff
        /*0448*/ 	.word	0x00000090
        /*044c*/ 	.short	0x0106
        /*044e*/ 	.byte	0x05
	.zero		1


	//   ....[54]....
        /*0450*/ 	.word	0x000029c0
        /*0454*/ 	.word	0x000000ff
        /*0458*/ 	.word	0x00000090
        /*045c*/ 	.short	0x010a
        /*045e*/ 	.byte	0x05
	.zero		1


	//   ....[55]....
        /*0460*/ 	.word	0x00002a50
        /*0464*/ 	.word	0x000000ff
        /*0468*/ 	.word	0x00000090
        /*046c*/ 	.short	0x0106
        /*046e*/ 	.byte	0x04
	.zero		1


	//   ....[56]....
        /*0470*/ 	.word	0x00002a90
        /*0474*/ 	.word	0x00000000
        /*0478*/ 	.word	0x00000090
        /*047c*/ 	.short	0x010a
        /*047e*/ 	.byte	0xff
	.zero		1


	//   ....[57]....
        /*0480*/ 	.word	0x00002f70
        /*0484*/ 	.word	0x00000000
        /*0488*/ 	.word	0x00000080
        /*048c*/ 	.short	0x010a
        /*048e*/ 	.byte	0xff
	.zero		1


	//   ....[58]....
        /*0490*/ 	.word	0x00003070
        /*0494*/ 	.word	0x00000003
        /*0498*/ 	.word	0x00000000
        /*049c*/ 	.short	0x0101
        /*049e*/ 	.byte	0xff
	.zero		1


	//   ....[59]....
        /*04a0*/ 	.word	0x00003080
        /*04a4*/ 	.word	0x000000ff
        /*04a8*/ 	.word	0x00000000
        /*04ac*/ 	.short	0x010a
        /*04ae*/ 	.byte	0x04
	.zero		1


	//   ....[60]....
        /*04b0*/ 	.word	0x000030a0
        /*04b4*/ 	.word	0x000000ff
        /*04b8*/ 	.word	0x000000c0
        /*04bc*/ 	.short	0x010a
        /*04be*/ 	.byte	0x09
	.zero		1


	//   ....[61]....
        /*04c0*/ 	.word	0x000031e0
        /*04c4*/ 	.word	0x000000ff
        /*04c8*/ 	.word	0x00000000
        /*04cc*/ 	.short	0x010a
        /*04ce*/ 	.byte	0x07
	.zero		1


	//   ....[62]....
        /*04d0*/ 	.word	0x00003310
        /*04d4*/ 	.word	0x000000ff
        /*04d8*/ 	.word	0x00000000
        /*04dc*/ 	.short	0x010a
        /*04de*/ 	.byte	0x04
	.zero		1


	//   ....[63]....
        /*04e0*/ 	.word	0x000034c0
        /*04e4*/ 	.word	0x000000ff
        /*04e8*/ 	.word	0x00000000
        /*04ec*/ 	.short	0x010a
        /*04ee*/ 	.byte	0x05
	.zero		1


	//   ....[64]....
        /*04f0*/ 	.word	0x00003550
        /*04f4*/ 	.word	0x000000ff
        /*04f8*/ 	.word	0x00000000
        /*04fc*/ 	.short	0x010a
        /*04fe*/ 	.byte	0x05
	.zero		1


	//   ....[65]....
        /*0500*/ 	.word	0x000035e0
        /*0504*/ 	.word	0x000000ff
        /*0508*/ 	.word	0x00000000
        /*050c*/ 	.short	0x010a
        /*050e*/ 	.byte	0x05
	.zero		1


	//   ....[66]....
        /*0510*/ 	.word	0x00003670
        /*0514*/ 	.word	0x000000ff
        /*0518*/ 	.word	0x00000000
        /*051c*/ 	.short	0x010a
        /*051e*/ 	.byte	0x07
	.zero		1


	//   ....[67]....
        /*0520*/ 	.word	0x00003ad0
        /*0524*/ 	.word	0x00000000
        /*0528*/ 	.word	0x00000080
        /*052c*/ 	.short	0x010a
        /*052e*/ 	.byte	0xff
	.zero		1


	//   ....[68]....
        /*0530*/ 	.word	0x00003b90
        /*0534*/ 	.word	0x00000000
        /*0538*/ 	.word	0x00000000
        /*053c*/ 	.short	0x0101
        /*053e*/ 	.byte	0xff
	.zero		1


	//   ....[69]....
        /*0540*/ 	.word	0x00003eb0
        /*0544*/ 	.word	0x000000ff
        /*0548*/ 	.word	0x00000078
        /*054c*/ 	.short	0x010a
        /*054e*/ 	.byte	0x07
	.zero		1


	//   ....[70]....
        /*0550*/ 	.word	0x000040a0
        /*0554*/ 	.word	0x000000ff
        /*0558*/ 	.word	0x00000060
        /*055c*/ 	.short	0x010a
        /*055e*/ 	.byte	0x07
	.zero		1


	//   ....[71]....
        /*0560*/ 	.word	0x00004270
        /*0564*/ 	.word	0x000000ff
        /*0568*/ 	.word	0x00000050
        /*056c*/ 	.short	0x010b
        /*056e*/ 	.byte	0x07
	.zero		1


	//   ....[72]....
        /*0570*/ 	.word	0x000042e0
        /*0574*/ 	.word	0x000000ff
        /*0578*/ 	.word	0x00000000
        /*057c*/ 	.short	0x0101
        /*057e*/ 	.byte	0x08
	.zero		1


	//   ....[73]....
        /*0580*/ 	.word	0x00004310
        /*0584*/ 	.word	0x000000ff
        /*0588*/ 	.word	0x00000068
        /*058c*/ 	.short	0x010a
        /*058e*/ 	.byte	0x07
	.zero		1


	//   ....[74]....
        /*0590*/ 	.word	0x00004520
        /*0594*/ 	.word	0x000000ff
        /*0598*/ 	.word	0x00000058
        /*059c*/ 	.short	0x010b
        /*059e*/ 	.byte	0x07
	.zero		1


	//   ....[75]....
        /*05a0*/ 	.word	0x00004540
        /*05a4*/ 	.word	0x000000ff
        /*05a8*/ 	.word	0x00000000
        /*05ac*/ 	.short	0x0101
        /*05ae*/ 	.byte	0x0d
	.zero		1


	//   ....[76]....
        /*05b0*/ 	.word	0x00004570
        /*05b4*/ 	.word	0x000000ff
        /*05b8*/ 	.word	0x00000060
        /*05bc*/ 	.short	0x010a
        /*05be*/ 	.byte	0x07
	.zero		1


	//   ....[77]....
        /*05c0*/ 	.word	0x000045b0
        /*05c4*/ 	.word	0x00000000
        /*05c8*/ 	.word	0x00000068
        /*05cc*/ 	.short	0x010a
        /*05ce*/ 	.byte	0xff
	.zero		1


	//   ....[78]....
        /*05d0*/ 	.word	0x00004900
        /*05d4*/ 	.word	0x00000000
        /*05d8*/ 	.word	0x00000080
        /*05dc*/ 	.short	0x010a
        /*05de*/ 	.byte	0xff
	.zero		1


	//   ....[79]....
        /*05e0*/ 	.word	0x00004a10
        /*05e4*/ 	.word	0x00000000
        /*05e8*/ 	.word	0x00000000
        /*05ec*/ 	.short	0x0101
        /*05ee*/ 	.byte	0xff
	.zero		1


	//   ....[80]....
        /*05f0*/ 	.word	0x00005460
        /*05f4*/ 	.word	0x00000000
        /*05f8*/ 	.word	0x00000050
        /*05fc*/ 	.short	0x010a
        /*05fe*/ 	.byte	0xff
	.zero		1


	//   ....[81]....
        /*0600*/ 	.word	0x000054d0
        /*0604*/ 	.word	0x0000006c
        /*0608*/ 	.word	0x000000a0
        /*060c*/ 	.short	0x010a
        /*060e*/ 	.byte	0xff
	.zero		1


	//   ....[82]....
        /*0610*/ 	.word	0x000055b0
        /*0614*/ 	.word	0x00000000
        /*0618*/ 	.word	0x00000050
        /*061c*/ 	.short	0x010a
        /*061e*/ 	.byte	0xff
	.zero		1


	//   ....[83]....
        /*0620*/ 	.word	0x000056d0
        /*0624*/ 	.word	0x00000000
        /*0628*/ 	.word	0x00000000
        /*062c*/ 	.short	0x0101
        /*062e*/ 	.byte	0xff
	.zero		1


	//   ....[84]....
        /*0630*/ 	.word	0x00005750
        /*0634*/ 	.word	0x0000006c
        /*0638*/ 	.word	0x000000a0
        /*063c*/ 	.short	0x010a
        /*063e*/ 	.byte	0xff
	.zero		1


	//   ....[85]....
        /*0640*/ 	.word	0x000062c0
        /*0644*/ 	.word	0x0000004b
        /*0648*/ 	.word	0x00000050
        /*064c*/ 	.short	0x010a
        /*064e*/ 	.byte	0xff
	.zero		1


	//   ....[86]....
        /*0650*/ 	.word	0x00006370
        /*0654*/ 	.word	0x0000004b
        /*0658*/ 	.word	0x00000050
        /*065c*/ 	.short	0x010a
        /*065e*/ 	.byte	0xff
	.zero		1


	//   ....[87]....
        /*0660*/ 	.word	0x00006490
        /*0664*/ 	.word	0x00000000
        /*0668*/ 	.word	0x00000000
        /*066c*/ 	.short	0x0101
        /*066e*/ 	.byte	0xff
	.zero		1


	//   ....[88]....
        /*0670*/ 	.word	0x00006840
        /*0674*/ 	.word	0x000000ff
        /*0678*/ 	.word	0x00000000
        /*067c*/ 	.short	0x0101
        /*067e*/ 	.byte	0x05
	.zero		1


	//   ....[89]....
        /*0680*/ 	.word	0x00007180
        /*0684*/ 	.word	0x00000003
        /*0688*/ 	.word	0x000000f0
        /*068c*/ 	.short	0x010a
        /*068e*/ 	.byte	0xff
	.zero		1


	//   ....[90]....
        /*0690*/ 	.word	0x000071e0
        /*0694*/ 	.word	0x00000002
        /*0698*/ 	.word	0x00000028
        /*069c*/ 	.short	0x010a
        /*069e*/ 	.byte	0xff
	.zero		1


	//   ....[91]....
        /*06a0*/ 	.word	0x00007240
        /*06a4*/ 	.word	0x00000002
        /*06a8*/ 	.word	0x00000028
        /*06ac*/ 	.short	0x010a
        /*06ae*/ 	.byte	0xff
	.zero		1


	//   ....[92]....
        /*06b0*/ 	.word	0x00007290
        /*06b4*/ 	.word	0x00000002
        /*06b8*/ 	.word	0x00000080
        /*06bc*/ 	.short	0x010a
        /*06be*/ 	.byte	0xff
	.zero		1


	//   ....[93]....
        /*06c0*/ 	.word	0x000072f0
        /*06c4*/ 	.word	0x00000000
        /*06c8*/ 	.word	0x00000000
        /*06cc*/ 	.short	0x010a
        /*06ce*/ 	.byte	0xff
	.zero		1


	//   ....[94]....
        /*06d0*/ 	.word	0x00007350
        /*06d4*/ 	.word	0x00000000
        /*06d8*/ 	.word	0x00000000
        /*06dc*/ 	.short	0x010a
        /*06de*/ 	.byte	0xff
	.zero		1


	//   ....[95]....
        /*06e0*/ 	.word	0x000073b0
        /*06e4*/ 	.word	0x00000000
        /*06e8*/ 	.word	0x00000000
        /*06ec*/ 	.short	0x010a
        /*06ee*/ 	.byte	0xff
	.zero		1


	//   ....[96]....
        /*06f0*/ 	.word	0x00007410
        /*06f4*/ 	.word	0x00000000
        /*06f8*/ 	.word	0x00000000
        /*06fc*/ 	.short	0x010a
        /*06fe*/ 	.byte	0xff
	.zero		1


	//   ....[97]....
        /*0700*/ 	.word	0x00007460
        /*0704*/ 	.word	0x00000000
        /*0708*/ 	.word	0x000000e0
        /*070c*/ 	.short	0x010a
        /*070e*/ 	.byte	0xff
	.zero		1


	//   ....[98]....
        /*0710*/ 	.word	0x000074c0
        /*0714*/ 	.word	0x00000000
        /*0718*/ 	.word	0x00000090
        /*071c*/ 	.short	0x010a
        /*071e*/ 	.byte	0xff
	.zero		1


	//   ....[99]....
        /*0720*/ 	.word	0x00007510
        /*0724*/ 	.word	0x00000000
        /*0728*/ 	.word	0x00000080
        /*072c*/ 	.short	0x010a
        /*072e*/ 	.byte	0xff
	.zero		1


	//   ....[100]....
        /*0730*/ 	.word	0x00007570
        /*0734*/ 	.word	0x00000000
        /*0738*/ 	.word	0x00000090
        /*073c*/ 	.short	0x010a
        /*073e*/ 	.byte	0xff
	.zero		1


	//   ....[101]....
        /*0740*/ 	.word	0x000075c0
        /*0744*/ 	.word	0x00000000
        /*0748*/ 	.word	0x00000080
        /*074c*/ 	.short	0x010a
        /*074e*/ 	.byte	0xff
	.zero		1


	//   ....[102]....
        /*0750*/ 	.word	0x00007620
        /*0754*/ 	.word	0x00000003
        /*0758*/ 	.word	0x000000c0
        /*075c*/ 	.short	0x010a
        /*075e*/ 	.byte	0xff
	.zero		1


	//   ....[103]....
        /*0760*/ 	.word	0x00007680
        /*0764*/ 	.word	0x00000000
        /*0768*/ 	.word	0x00000000
        /*076c*/ 	.short	0x010a
        /*076e*/ 	.byte	0xff
	.zero		1


	//   ....[104]....
        /*0770*/ 	.word	0x000076e0
        /*0774*/ 	.word	0x00000000
        /*0778*/ 	.word	0x00000000
        /*077c*/ 	.short	0x010a
        /*077e*/ 	.byte	0xff
	.zero		1


	//   ....[105]....
        /*0780*/ 	.word	0x00007740
        /*0784*/ 	.word	0x00000000
        /*0788*/ 	.word	0x00000000
        /*078c*/ 	.short	0x010a
        /*078e*/ 	.byte	0xff
	.zero		1


	//   ....[106]....
        /*0790*/ 	.word	0x000077a0
        /*0794*/ 	.word	0x00000000
        /*0798*/ 	.word	0x00000000
        /*079c*/ 	.short	0x010a
        /*079e*/ 	.byte	0xff
	.zero		1


	//   ....[107]....
        /*07a0*/ 	.word	0x00007800
        /*07a4*/ 	.word	0x00000000
        /*07a8*/ 	.word	0x00000000
        /*07ac*/ 	.short	0x010a
        /*07ae*/ 	.byte	0xff
	.zero		1


	//   ....[108]....
        /*07b0*/ 	.word	0x00007850
        /*07b4*/ 	.word	0x00000000
        /*07b8*/ 	.word	0x00000080
        /*07bc*/ 	.short	0x010a
        /*07be*/ 	.byte	0xff
	.zero		1


	//   ....[109]....
        /*07c0*/ 	.word	0x000078b0
        /*07c4*/ 	.word	0x00000000
        /*07c8*/ 	.word	0x00000078
        /*07cc*/ 	.short	0x010a
        /*07ce*/ 	.byte	0xff
	.zero		1


	//   ....[110]....
        /*07d0*/ 	.word	0x00007910
        /*07d4*/ 	.word	0x00000003
        /*07d8*/ 	.word	0x00000060
        /*07dc*/ 	.short	0x010a
        /*07de*/ 	.byte	0xff
	.zero		1


	//   ....[111]....
        /*07e0*/ 	.word	0x00007970
        /*07e4*/ 	.word	0x00000003
        /*07e8*/ 	.word	0x00000068
        /*07ec*/ 	.short	0x010a
        /*07ee*/ 	.byte	0xff
	.zero		1


	//   ....[112]....
        /*07f0*/ 	.word	0x000079d0
        /*07f4*/ 	.word	0x00000000
        /*07f8*/ 	.word	0x00000060
        /*07fc*/ 	.short	0x010a
        /*07fe*/ 	.byte	0xff
	.zero		1


	//   ....[113]....
        /*0800*/ 	.word	0x00007a20
        /*0804*/ 	.word	0x00000000
        /*0808*/ 	.word	0x00000080
        /*080c*/ 	.short	0x010a
        /*080e*/ 	.byte	0xff
	.zero		1


	//   ....[114]....
        /*0810*/ 	.word	0x00007a70
        /*0814*/ 	.word	0x00000000
        /*0818*/ 	.word	0x00000050
        /*081c*/ 	.short	0x010a
        /*081e*/ 	.byte	0xff
	.zero		1


	//   ....[115]....
        /*0820*/ 	.word	0x00007ac0
        /*0824*/ 	.word	0x0000006c
        /*0828*/ 	.word	0x000000a0
        /*082c*/ 	.short	0x010a
        /*082e*/ 	.byte	0xff
	.zero		1


	//   ....[116]....
        /*0830*/ 	.word	0x00007b10
        /*0834*/ 	.word	0x0000004b
        /*0838*/ 	.word	0x00000050
        /*083c*/ 	.short	0x010a
        /*083e*/ 	.byte	0xff
	.zero		1


	//----- nvinfo : EIATTR_NUM_MBARRIERS
	.align		4
.L_47:
        /*0840*/ 	.byte	0x03, 0x38
        /*0842*/ 	.short	0x0020


	//----- nvinfo : EIATTR_EXIT_INSTR_OFFSETS
	.align		4
        /*0844*/ 	.byte	0x04, 0x1c
        /*0846*/ 	.short	(.L_49 - .L_48)


	//   ....[0]....
.L_48:
        /*0848*/ 	.word	0x00002570


	//   ....[1]....
        /*084c*/ 	.word	0x00002a60


	//   ....[2]....
        /*0850*/ 	.word	0x00002ac0


	//   ....[3]....
        /*0854*/ 	.word	0x000038d0


	//   ....[4]....
        /*0858*/ 	.word	0x000045e0


	//   ....[5]....
        /*085c*/ 	.word	0x00004620


	//   ....[6]....
        /*0860*/ 	.word	0x00007170


	//----- nvinfo : EIATTR_MAX_THREADS
	.align		4
.L_49:
        /*0864*/ 	.byte	0x04, 0x05
        /*0866*/ 	.short	(.L_51 - .L_50)
.L_50:
        /*0868*/ 	.word	0x00000100
        /*086c*/ 	.word	0x00000001
        /*0870*/ 	.word	0x00000001


	//----- nvinfo : EIATTR_CRS_STACK_SIZE
	.align		4
.L_51:
        /*0874*/ 	.byte	0x04, 0x1e
        /*0876*/ 	.short	(.L_53 - .L_52)
.L_52:
        /*0878*/ 	.word	0x00000000


	//----- nvinfo : EIATTR_CBANK_PARAM_SIZE
	.align		4
.L_53:
        /*087c*/ 	.byte	0x03, 0x19
        /*087e*/ 	.short	0x0800


	//----- nvinfo : EIATTR_PARAM_CBANK
	.align		4
        /*0880*/ 	.byte	0x04, 0x0a
        /*0882*/ 	.short	(.L_55 - .L_54)
	.align		4
.L_54:
        /*0884*/ 	.word	index@(.nv.constant0._ZN7cutlass13device_kernelINS_4gemm6kernel13GemmUniversalIN4cute5tupleIJiiiiEEENS1_10collective13CollectiveMmaINS1_35MainloopSm100TmaUmmaWarpSpecializedILi5ELi2ELi4ENS5_IJNS4_1CILi1EEESB_SB_EEEEENS5_IJNSA_ILi64EEENSA_ILi128EEENSA_ILi32EEEEEEaNS5_IJlSB_lEEEaSI_NS4_8TiledMMAINS4_8MMA_AtomIJNS4_15SM100_MMA_S8_SSIaaiLi64ELi128ELNS4_4UMMA5MajorE0ELSN_0ELNSM_8SaturateE0EEEEEENS4_6LayoutISC_NS5_IJNSA_ILi0EEESS_SS_EEEEENS5_IJNS4_10UnderscoreESV_SV_EEEEENS4_13SM90_TMA_LOADENS4_14ComposedLayoutINS4_7SwizzleILi1ELi4ELi3EEENS4_18smem_ptr_flag_bitsILi8EEENSR_INS5_IJNSA_ILi8EEESG_EEENS5_IJSG_SB_EEEEEEEvNS4_8identityESY_S18_vS19_EENS_8epilogue10collective18CollectiveEpilogueINS1B_23Sm100TmaWarpSpecializedILi2ELi2ELi32ELb0ELb0EEEJSH_NS5_IJNSR_ISE_SB_EES1G_EEEaSI_aSI_NS1B_6fusion15FusionCallbacksIS1F_NS1I_17LinearCombinationIaiaiLNS_15FloatRoundStyleE2EEESH_S1H_JEEENS4_5SM1004TMEM4LOAD26SM100_TMEM_LOAD_16dp32b32xESY_NSZ_INS10_ILi2ELi4ELi3EEES13_NSR_INS5_IJS14_SE_EEENS5_IJSE_SB_EEEEEEENS4_39AutoVectorizingCopyWithAssumedAlignmentILi128EEENS4_14SM90_TMA_STOREES1W_S1Y_S1Y_EEEvvEEEEvNT_6ParamsE)
        /*0888*/ 	.short	0x0380
        /*088a*/ 	.short	0x0800


	//----- nvinfo : EIATTR_SW_WAR
	.align		4
.L_55:
        /*088c*/ 	.byte	0x04, 0x36
        /*088e*/ 	.short	(.L_57 - .L_56)
.L_56:
        /*0890*/ 	.word	0x00000008
.L_57:


//--------------------- .nv.callgraph             --------------------------
	.section	.nv.callgraph,"",@"SHT_CUDA_CALLGRAPH"
	.align	4
	.sectionentsize	8
	.align		4
        /*0000*/ 	.word	0x00000000
	.align		4
        /*0004*/ 	.word	0xffffffff
	.align		4
        /*0008*/ 	.word	index@(_ZN7cutlass13device_kernelINS_4gemm6kernel13GemmUniversalIN4cute5tupleIJiiiiEEENS1_10collective13CollectiveMmaINS1_35MainloopSm100TmaUmmaWarpSpecializedILi5ELi2ELi4ENS5_IJNS4_1CILi1EEESB_SB_EEEEENS5_IJNSA_ILi64EEENSA_ILi128EEENSA_ILi32EEEEEEaNS5_IJlSB_lEEEaSI_NS4_8TiledMMAINS4_8MMA_AtomIJNS4_15SM100_MMA_S8_SSIaaiLi64ELi128ELNS4_4UMMA5MajorE0ELSN_0ELNSM_8SaturateE0EEEEEENS4_6LayoutISC_NS5_IJNSA_ILi0EEESS_SS_EEEEENS5_IJNS4_10UnderscoreESV_SV_EEEEENS4_13SM90_TMA_LOADENS4_14ComposedLayoutINS4_7SwizzleILi1ELi4ELi3EEENS4_18smem_ptr_flag_bitsILi8EEENSR_INS5_IJNSA_ILi8EEESG_EEENS5_IJSG_SB_EEEEEEEvNS4_8identityESY_S18_vS19_EENS_8epilogue10collective18CollectiveEpilogueINS1B_23Sm100TmaWarpSpecializedILi2ELi2ELi32ELb0ELb0EEEJSH_NS5_IJNSR_ISE_SB_EES1G_EEEaSI_aSI_NS1B_6fusion15FusionCallbacksIS1F_NS1I_17LinearCombinationIaiaiLNS_15FloatRoundStyleE2EEESH_S1H_JEEENS4_5SM1004TMEM4LOAD26SM100_TMEM_LOAD_16dp32b32xESY_NSZ_INS10_ILi2ELi4ELi3EEES13_NSR_INS5_IJS14_SE_EEENS5_IJSE_SB_EEEEEEENS4_39AutoVectorizingCopyWithAssumedAlignmentILi128EEENS4_14SM90_TMA_STOREES1W_S1Y_S1Y_EEEvvEEEEvNT_6ParamsE)
	.align		4
        /*000c*/ 	.word	index@(__assertfail)
	.align		4
        /*0010*/ 	.word	0x00000000
	.align		4
        /*0014*/ 	.word	0xfffffffe
	.align		4
        /*0018*/ 	.word	0x00000000
	.align		4
        /*001c*/ 	.word	0xfffffffd
	.align		4
        /*0020*/ 	.word	0x00000000
	.align		4
        /*0024*/ 	.word	0xfffffffc


//--------------------- .nv.constant4             --------------------------
	.section	.nv.constant4,"a",@progbits
	.align	8
	.align		8
.nv.constant4:
        /*0000*/ 	.dword	__assertfail
	.align		8
        /*0008*/ 	.dword	__unnamed_1
	.align		8
        /*0010*/ 	.dword	__unnamed_2
	.align		8
        /*0018*/ 	.dword	_ZN39_INTERNAL_468d7165_4_k_cu_c3d71fe5_95774cuda3std3__45__cpo5beginE
	.align		8
        /*0020*/ 	.dword	_ZN39_INTERNAL_468d7165_4_k_cu_c3d71fe5_95774cuda3std3__45__cpo3endE
	.align		8
        /*0028*/ 	.dword	_ZN39_INTERNAL_468d7165_4_k_cu_c3d71fe5_95774cuda3std3__45__cpo6cbeginE
	.align		8
        /*0030*/ 	.dword	_ZN39_INTERNAL_468d7165_4_k_cu_c3d71fe5_95774cuda3std3__45__cpo4cendE
	.align		8
        /*0038*/ 	.dword	_ZN39_INTERNAL_468d7165_4_k_cu_c3d71fe5_95774cuda3std3__441_GLOBAL__N__468d7165_4_k_cu_c3d71fe5_95776ignoreE
	.align		8
        /*0040*/ 	.dword	_ZN39_INTERNAL_468d7165_4_k_cu_c3d71fe5_95774cuda3std3__419piecewise_constructE
	.align		8
        /*0048*/ 	.dword	_ZN39_INTERNAL_468d7165_4_k_cu_c3d71fe5_95774cuda3std3__48in_placeE
	.align		8
        /*0050*/ 	.dword	_ZN39_INTERNAL_468d7165_4_k_cu_c3d71fe5_95774cuda3std6ranges3__45__cpo4swapE
	.align		8
        /*0058*/ 	.dword	_ZN39_INTERNAL_468d7165_4_k_cu_c3d71fe5_95774cuda3std6ranges3__45__cpo9iter_moveE
	.align		8
        /*0060*/ 	.dword	_ZN39_INTERNAL_468d7165_4_k_cu_c3d71fe5_95774cute7productE
	.align		8
        /*0068*/ 	.dword	_ZN39_INTERNAL_468d7165_4_k_cu_c3d71fe5_95774cute1_E
	.align		8
        /*0070*/ 	.dword	$str$25
	.align		8
        /*0078*/ 	.dword	$str$26
	.align		8
        /*0080*/ 	.dword	$str$27
	.align		8
        /*0088*/ 	.dword	$str$28


//--------------------- .text._ZN7cutlass13device_kernelINS_4gemm6kernel13GemmUniversalIN4cute5tupleIJiiiiEEENS1_10collective13CollectiveMmaINS1_35MainloopSm100TmaUmmaWarpSpecializedILi5ELi2ELi4ENS5_IJNS4_1CILi1EEESB_SB_EEEEENS5_IJNSA_ILi64EEENSA_ILi128EEENSA_ILi32EEEEEEaNS5_IJlSB_lEEEaSI_NS4_8TiledMMAINS4_8MMA_AtomIJNS4_15SM100_MMA_S8_SSIaaiLi64ELi128ELNS4_4UMMA5MajorE0ELSN_0ELNSM_8SaturateE0EEEEEENS4_6LayoutISC_NS5_IJNSA_ILi0EEESS_SS_EEEEENS5_IJNS4_10UnderscoreESV_SV_EEEEENS4_13SM90_TMA_LOADENS4_14ComposedLayoutINS4_7SwizzleILi1ELi4ELi3EEENS4_18smem_ptr_flag_bitsILi8EEENSR_INS5_IJNSA_ILi8EEESG_EEENS5_IJSG_SB_EEEEEEEvNS4_8identityESY_S18_vS19_EENS_8epilogue10collective18CollectiveEpilogueINS1B_23Sm100TmaWarpSpecializedILi2ELi2ELi32ELb0ELb0EEEJSH_NS5_IJNSR_ISE_SB_EES1G_EEEaSI_aSI_NS1B_6fusion15FusionCallbacksIS1F_NS1I_17LinearCombinationIaiaiLNS_15FloatRoundStyleE2EEESH_S1H_JEEENS4_5SM1004TMEM4LOAD26SM100_TMEM_LOAD_16dp32b32xESY_NSZ_INS10_ILi2ELi4ELi3EEES13_NSR_INS5_IJS14_SE_EEENS5_IJSE_SB_EEEEEEENS4_39AutoVectorizingCopyWithAssumedAlignmentILi128EEENS4_14SM90_TMA_STOREES1W_S1Y_S1Y_EEEvvEEEEvNT_6ParamsE --------------------------
	.section	.text._ZN7cutlass13device_kernelINS_4gemm6kernel13GemmUniversalIN4cute5tupleIJiiiiEEENS1_10collective13CollectiveMmaINS1_35MainloopSm100TmaUmmaWarpSpecializedILi5ELi2ELi4ENS5_IJNS4_1CILi1EEESB_SB_EEEEENS5_IJNSA_ILi64EEENSA_ILi128EEENSA_ILi32EEEEEEaNS5_IJlSB_lEEEaSI_NS4_8TiledMMAINS4_8MMA_AtomIJNS4_15SM100_MMA_S8_SSIaaiLi64ELi128ELNS4_4UMMA5MajorE0ELSN_0ELNSM_8SaturateE0EEEEEENS4_6LayoutISC_NS5_IJNSA_ILi0EEESS_SS_EEEEENS5_IJNS4_10UnderscoreESV_SV_EEEEENS4_13SM90_TMA_LOADENS4_14ComposedLayoutINS4_7SwizzleILi1ELi4ELi3EEENS4_18smem_ptr_flag_bitsILi8EEENSR_INS5_IJNSA_ILi8EEESG_EEENS5_IJSG_SB_EEEEEEEvNS4_8identityESY_S18_vS19_EENS_8epilogue10collective18CollectiveEpilogueINS1B_23Sm100TmaWarpSpecializedILi2ELi2ELi32ELb0ELb0EEEJSH_NS5_IJNSR_ISE_SB_EES1G_EEEaSI_aSI_NS1B_6fusion15FusionCallbacksIS1F_NS1I_17LinearCombinationIaiaiLNS_15FloatRoundStyleE2EEESH_S1H_JEEENS4_5SM1004TMEM4LOAD26SM100_TMEM_LOAD_16dp32b32xESY_NSZ_INS10_ILi2ELi4ELi3EEES13_NSR_INS5_IJS14_SE_EEENS5_IJSE_SB_EEEEEEENS4_39AutoVectorizingCopyWithAssumedAlignmentILi128EEENS4_14SM90_TMA_STOREES1W_S1Y_S1Y_EEEvvEEEEvNT_6ParamsE,"ax",@progbits
	.align	128
.text._ZN7cutlass13device_kernelINS_4gemm6kernel13GemmUniversalIN4cute5tupleIJiiiiEEENS1_10collective13CollectiveMmaINS1_35MainloopSm100TmaUmmaWarpSpecializedILi5ELi2ELi4ENS5_IJNS4_1CILi1EEESB_SB_EEEEENS5_IJNSA_ILi64EEENSA_ILi128EEENSA_ILi32EEEEEEaNS5_IJlSB_lEEEaSI_NS4_8TiledMMAINS4_8MMA_AtomIJNS4_15SM100_MMA_S8_SSIaaiLi64ELi128ELNS4_4UMMA5MajorE0ELSN_0ELNSM_8SaturateE0EEEEEENS4_6LayoutISC_NS5_IJNSA_ILi0EEESS_SS_EEEEENS5_IJNS4_10UnderscoreESV_SV_EEEEENS4_13SM90_TMA_LOADENS4_14ComposedLayoutINS4_7SwizzleILi1ELi4ELi3EEENS4_18smem_ptr_flag_bitsILi8EEENSR_INS5_IJNSA_ILi8EEESG_EEENS5_IJSG_SB_EEEEEEEvNS4_8identityESY_S18_vS19_EENS_8epilogue10collective18CollectiveEpilogueINS1B_23Sm100TmaWarpSpecializedILi2ELi2ELi32ELb0ELb0EEEJSH_NS5_IJNSR_ISE_SB_EES1G_EEEaSI_aSI_NS1B_6fusion15FusionCallbacksIS1F_NS1I_17LinearCombinationIaiaiLNS_15FloatRoundStyleE2EEESH_S1H_JEEENS4_5SM1004TMEM4LOAD26SM100_TMEM_LOAD_16dp32b32xESY_NSZ_INS10_ILi2ELi4ELi3EEES13_NSR_INS5_IJS14_SE_EEENS5_IJSE_SB_EEEEEEENS4_39AutoVectorizingCopyWithAssumedAlignmentILi128EEENS4_14SM90_TMA_STOREES1W_S1Y_S1Y_EEEvvEEEEvNT_6ParamsE:
        .type           _ZN7cutlass13device_kernelINS_4gemm6kernel13GemmUniversalIN4cute5tupleIJiiiiEEENS1_10collective13CollectiveMmaINS1_35MainloopSm100TmaUmmaWarpSpecializedILi5ELi2ELi4ENS5_IJNS4_1CILi1EEESB_SB_EEEEENS5_IJNSA_ILi64EEENSA_ILi128EEENSA_ILi32EEEEEEaNS5_IJlSB_lEEEaSI_NS4_8TiledMMAINS4_8MMA_AtomIJNS4_15SM100_MMA_S8_SSIaaiLi64ELi128ELNS4_4UMMA5MajorE0ELSN_0ELNSM_8SaturateE0EEEEEENS4_6LayoutISC_NS5_IJNSA_ILi0EEESS_SS_EEEEENS5_IJNS4_10UnderscoreESV_SV_EEEEENS4_13SM90_TMA_LOADENS4_14ComposedLayoutINS4_7SwizzleILi1ELi4ELi3EEENS4_18smem_ptr_flag_bitsILi8EEENSR_INS5_IJNSA_ILi8EEESG_EEENS5_IJSG_SB_EEEEEEEvNS4_8identityESY_S18_vS19_EENS_8epilogue10collective18CollectiveEpilogueINS1B_23Sm100TmaWarpSpecializedILi2ELi2ELi32ELb0ELb0EEEJSH_NS5_IJNSR_ISE_SB_EES1G_EEEaSI_aSI_NS1B_6fusion15FusionCallbacksIS1F_NS1I_17LinearCombinationIaiaiLNS_15FloatRoundStyleE2EEESH_S1H_JEEENS4_5SM1004TMEM4LOAD26SM100_TMEM_LOAD_16dp32b32xESY_NSZ_INS10_ILi2ELi4ELi3EEES13_NSR_INS5_IJS14_SE_EEENS5_IJSE_SB_EEEEEEENS4_39AutoVectorizingCopyWithAssumedAlignmentILi128EEENS4_14SM90_TMA_STOREES1W_S1Y_S1Y_EEEvvEEEEvNT_6ParamsE,@function
        .size           _ZN7cutlass13device_kernelINS_4gemm6kernel13GemmUniversalIN4cute5tupleIJiiiiEEENS1_10collective13CollectiveMmaINS1_35MainloopSm100TmaUmmaWarpSpecializedILi5ELi2ELi4ENS5_IJNS4_1CILi1EEESB_SB_EEEEENS5_IJNSA_ILi64EEENSA_ILi128EEENSA_ILi32EEEEEEaNS5_IJlSB_lEEEaSI_NS4_8TiledMMAINS4_8MMA_AtomIJNS4_15SM100_MMA_S8_SSIaaiLi64ELi128ELNS4_4UMMA5MajorE0ELSN_0ELNSM_8SaturateE0EEEEEENS4_6LayoutISC_NS5_IJNSA_ILi0EEESS_SS_EEEEENS5_IJNS4_10UnderscoreESV_SV_EEEEENS4_13SM90_TMA_LOADENS4_14ComposedLayoutINS4_7SwizzleILi1ELi4ELi3EEENS4_18smem_ptr_flag_bitsILi8EEENSR_INS5_IJNSA_ILi8EEESG_EEENS5_IJSG_SB_EEEEEEEvNS4_8identityESY_S18_vS19_EENS_8epilogue10collective18CollectiveEpilogueINS1B_23Sm100TmaWarpSpecializedILi2ELi2ELi32ELb0ELb0EEEJSH_NS5_IJNSR_ISE_SB_EES1G_EEEaSI_aSI_NS1B_6fusion15FusionCallbacksIS1F_NS1I_17LinearCombinationIaiaiLNS_15FloatRoundStyleE2EEESH_S1H_JEEENS4_5SM1004TMEM4LOAD26SM100_TMEM_LOAD_16dp32b32xESY_NSZ_INS10_ILi2ELi4ELi3EEES13_NSR_INS5_IJS14_SE_EEENS5_IJSE_SB_EEEEEEENS4_39AutoVectorizingCopyWithAssumedAlignmentILi128EEENS4_14SM90_TMA_STOREES1W_S1Y_S1Y_EEEvvEEEEvNT_6ParamsE,(.L_x_145 - _ZN7cutlass13device_kernelINS_4gemm6kernel13GemmUniversalIN4cute5tupleIJiiiiEEENS1_10collective13CollectiveMmaINS1_35MainloopSm100TmaUmmaWarpSpecializedILi5ELi2ELi4ENS5_IJNS4_1CILi1EEESB_SB_EEEEENS5_IJNSA_ILi64EEENSA_ILi128EEENSA_ILi32EEEEEEaNS5_IJlSB_lEEEaSI_NS4_8TiledMMAINS4_8MMA_AtomIJNS4_15SM100_MMA_S8_SSIaaiLi64ELi128ELNS4_4UMMA5MajorE0ELSN_0ELNSM_8SaturateE0EEEEEENS4_6LayoutISC_NS5_IJNSA_ILi0EEESS_SS_EEEEENS5_IJNS4_10UnderscoreESV_SV_EEEEENS4_13SM90_TMA_LOADENS4_14ComposedLayoutINS4_7SwizzleILi1ELi4ELi3EEENS4_18smem_ptr_flag_bitsILi8EEENSR_INS5_IJNSA_ILi8EEESG_EEENS5_IJSG_SB_EEEEEEEvNS4_8identityESY_S18_vS19_EENS_8epilogue10collective18CollectiveEpilogueINS1B_23Sm100TmaWarpSpecializedILi2ELi2ELi32ELb0ELb0EEEJSH_NS5_IJNSR_ISE_SB_EES1G_EEEaSI_aSI_NS1B_6fusion15FusionCallbacksIS1F_NS1I_17LinearCombinationIaiaiLNS_15FloatRoundStyleE2EEESH_S1H_JEEENS4_5SM1004TMEM4LOAD26SM100_TMEM_LOAD_16dp32b32xESY_NSZ_INS10_ILi2ELi4ELi3EEES13_NSR_INS5_IJS14_SE_EEENS5_IJSE_SB_EEEEEEENS4_39AutoVectorizingCopyWithAssumedAlignmentILi128EEENS4_14SM90_TMA_STOREES1W_S1Y_S1Y_EEEvvEEEEvNT_6ParamsE)
        .other          _ZN7cutlass13device_kernelINS_4gemm6kernel13GemmUniversalIN4cute5tupleIJiiiiEEENS1_10collective13CollectiveMmaINS1_35MainloopSm100TmaUmmaWarpSpecializedILi5ELi2ELi4ENS5_IJNS4_1CILi1EEESB_SB_EEEEENS5_IJNSA_ILi64EEENSA_ILi128EEENSA_ILi32EEEEEEaNS5_IJlSB_lEEEaSI_NS4_8TiledMMAINS4_8MMA_AtomIJNS4_15SM100_MMA_S8_SSIaaiLi64ELi128ELNS4_4UMMA5MajorE0ELSN_0ELNSM_8SaturateE0EEEEEENS4_6LayoutISC_NS5_IJNSA_ILi0EEESS_SS_EEEEENS5_IJNS4_10UnderscoreESV_SV_EEEEENS4_13SM90_TMA_LOADENS4_14ComposedLayoutINS4_7SwizzleILi1ELi4ELi3EEENS4_18smem_ptr_flag_bitsILi8EEENSR_INS5_IJNSA_ILi8EEESG_EEENS5_IJSG_SB_EEEEEEEvNS4_8identityESY_S18_vS19_EENS_8epilogue10collective18CollectiveEpilogueINS1B_23Sm100TmaWarpSpecializedILi2ELi2ELi32ELb0ELb0EEEJSH_NS5_IJNSR_ISE_SB_EES1G_EEEaSI_aSI_NS1B_6fusion15FusionCallbacksIS1F_NS1I_17LinearCombinationIaiaiLNS_15FloatRoundStyleE2EEESH_S1H_JEEENS4_5SM1004TMEM4LOAD26SM100_TMEM_LOAD_16dp32b32xESY_NSZ_INS10_ILi2ELi4ELi3EEES13_NSR_INS5_IJS14_SE_EEENS5_IJSE_SB_EEEEEEENS4_39AutoVectorizingCopyWithAssumedAlignmentILi128EEENS4_14SM90_TMA_STOREES1W_S1Y_S1Y_EEEvvEEEEvNT_6ParamsE,@"STO_CUDA_ENTRY STV_DEFAULT"
_ZN7cutlass13device_kernelINS_4gemm6kernel13GemmUniversalIN4cute5tupleIJiiiiEEENS1_10collective13CollectiveMmaINS1_35MainloopSm100TmaUmmaWarpSpecializedILi5ELi2ELi4ENS5_IJNS4_1CILi1EEESB_SB_EEEEENS5_IJNSA_ILi64EEENSA_ILi128EEENSA_ILi32EEEEEEaNS5_IJlSB_lEEEaSI_NS4_8TiledMMAINS4_8MMA_AtomIJNS4_15SM100_MMA_S8_SSIaaiLi64ELi128ELNS4_4UMMA5MajorE0ELSN_0ELNSM_8SaturateE0EEEEEENS4_6LayoutISC_NS5_IJNSA_ILi0EEESS_SS_EEEEENS5_IJNS4_10UnderscoreESV_SV_EEEEENS4_13SM90_TMA_LOADENS4_14ComposedLayoutINS4_7SwizzleILi1ELi4ELi3EEENS4_18smem_ptr_flag_bitsILi8EEENSR_INS5_IJNSA_ILi8EEESG_EEENS5_IJSG_SB_EEEEEEEvNS4_8identityESY_S18_vS19_EENS_8epilogue10collective18CollectiveEpilogueINS1B_23Sm100TmaWarpSpecializedILi2ELi2ELi32ELb0ELb0EEEJSH_NS5_IJNSR_ISE_SB_EES1G_EEEaSI_aSI_NS1B_6fusion15FusionCallbacksIS1F_NS1I_17LinearCombinationIaiaiLNS_15FloatRoundStyleE2EEESH_S1H_JEEENS4_5SM1004TMEM4LOAD26SM100_TMEM_LOAD_16dp32b32xESY_NSZ_INS10_ILi2ELi4ELi3EEES13_NSR_INS5_IJS14_SE_EEENS5_IJSE_SB_EEEEEEENS4_39AutoVectorizingCopyWithAssumedAlignmentILi128EEENS4_14SM90_TMA_STOREES1W_S1Y_S1Y_EEEvvEEEEvNT_6ParamsE:
[----:B------:R-:W1:Y:S01]  /*0000*/  LDC R1, c[0x0][0x37c] ;  /* 0x0000df00ff017b82 */ /* 0x000e620000000800 */
[----:B------:R-:W2:Y:S01]  /*0010*/  S2R R103, SR_TID.X ;  /* 0x0000000000677919 */ /* 0x000ea20000002100 */
[----:B------:R-:W3:Y:S01]  /*0020*/  LDCU.64 UR4, c[0x0][0x890] ;  /* 0x00011200ff0477ac */ /* 0x000ee20008000a00 */
[----:B------:R-:W-:Y:S02]  /*0030*/  PRMT R91, RZ, 0x7610, R91 ;  /* 0x00007610ff5b7816 */ /* 0x000fe4000000005b */
[----:B------:R-:W-:Y:S01]  /*0040*/  ELECT P5, URZ, PT ;  /* 0x0000000000ff782f */ /* 0x000fe200038a0000 */
[----:B------:R-:W4:Y:S01]  /*0050*/  LDCU.64 UR46, c[0x0][0x358] ;  /* 0x00006b00ff2e77ac */ /* 0x000f220008000a00 */
[----:B---3--:R-:W-:-:S04]  /*0060*/  UISETP.NE.U32.AND UP0, UPT, UR4, URZ, UPT ;  /* 0x000000ff0400728c */ /* 0x008fc8000bf05070 */
[----:B------:R-:W-:Y:S01]  /*0070*/  UISETP.NE.AND.EX UP0, UPT, UR5, URZ, UPT, UP0 ;  /* 0x000000ff0500728c */ /* 0x000fe2000bf05300 */
[----:B--2---:R-:W-:-:S05]  /*0080*/  SHF.R.U32.HI R96, RZ, 0x5, R103 ;  /* 0x00000005ff607819 */ /* 0x004fca0000011667 */
[----:B------:R-:W2:Y:S02]  /*0090*/  SHFL.IDX PT, R0, R96, RZ, 0x1f ;  /* 0x00001fff60007589 */ /* 0x000ea400000e0000 */
[----:B--2---:R-:W-:Y:S01]  /*00a0*/  R2UR UR8, R0 ;  /* 0x00000000000872ca */ /* 0x004fe200000e0000 */
[----:B-1--4-:R-:W-:-:S14]  /*00b0*/  BRA.U UP0, `(.L_x_0) ;  /* 0x00000001002c7547 */ /* 0x012fdc000b800000 */
[----:B------:R-:W1:Y:S02]  /*00c0*/  LDCU.64 UR6, c[0x0][0x888] ;  /* 0x00011100ff0677ac */ /* 0x000e640008000a00 */
[----:B-1----:R-:W-:-:S04]  /*00d0*/  UISETP.NE.U32.AND UP0, UPT, UR6, URZ, UPT ;  /* 0x000000ff0600728c */ /* 0x002fc8000bf05070 */
[----:B------:R-:W-:-:S09]  /*00e0*/  UISETP.NE.AND.EX UP0, UPT, UR7, URZ, UPT, UP0 ;  /* 0x000000ff0700728c */ /* 0x000fd2000bf05300 */
[----:B------:R-:W-:Y:S05]  /*00f0*/  BRA.U !UP0, `(.L_x_1) ;  /* 0x0000000108107547 */ /* 0x000fea000b800000 */
[----:B------:R-:W1:Y:S02]  /*0100*/  LDC.64 R50, c[0x0][0x888] ;  /* 0x00022200ff327b82 */ /* 0x000e640000000a00 */
[----:B-1----:R1:W5:Y:S01]  /*0110*/  LDG.E R50, desc[UR46][R50.64] ;  /* 0x0000002e32327981 */ /* 0x002362000c1e1900 */
[----:B------:R-:W-:Y:S01]  /*0120*/  HFMA2 R91, -RZ, RZ, 0, 5.9604644775390625e-08 ;  /* 0x00000001ff5b7431 */ /* 0x000fe200000001ff */
[----:B------:R-:W-:Y:S05]  /*0130*/  BRA `(.L_x_0) ;  /* 0x00000000000c7947 */ /* 0x000fea0003800000 */
.L_x_1:
[----:B------:R-:W1:Y:S01]  /*0140*/  LDCU UR6, c[0x0][0x880] ;  /* 0x00011000ff0677ac */ /* 0x000e620008000800 */
[----:B------:R-:W-:Y:S01]  /*0150*/  HFMA2 R91, -RZ, RZ, 0, 5.9604644775390625e-08 ;  /* 0x00000001ff5b7431 */ /* 0x000fe200000001ff */
[----:B-1----:R-:W-:-:S07]  /*0160*/  MOV R50, UR6 ;  /* 0x0000000600327c02 */ /* 0x002fce0008000f00 */
.L_x_0:
[----:B------:R-:W2:Y:S02]  /*0170*/  LDCU.64 UR6, c[0x0][0x8b0] ;  /* 0x00011600ff0677ac */ /* 0x000ea40008000a00 */
[----:B--2---:R-:W-:-:S04]  /*0180*/  UISETP.NE.U32.AND UP0, UPT, UR6, URZ, UPT ;  /* 0x000000ff0600728c */ /* 0x004fc8000bf05070 */
[----:B------:R-:W-:-:S09]  /*0190*/  UISETP.NE.AND.EX UP0, UPT, UR7, URZ, UPT, UP0 ;  /* 0x000000ff0700728c */ /* 0x000fd2000bf05300 */
[----:B------:R-:W-:Y:S05]  /*01a0*/  BRA.U UP0, `(.L_x_2) ;  /* 0x0000000100247547 */ /* 0x000fea000b800000 */
[----:B------:R-:W2:Y:S02]  /*01b0*/  LDCU.64 UR6, c[0x0][0x8a8] ;  /* 0x00011500ff0677ac */ /* 0x000ea40008000a00 */
[----:B--2---:R-:W-:-:S04]  /*01c0*/  UISETP.NE.U32.AND UP0, UPT, UR6, URZ, UPT ;  /* 0x000000ff0600728c */ /* 0x004fc8000bf05070 */
[----:B------:R-:W-:-:S09]  /*01d0*/  UISETP.NE.AND.EX UP0, UPT, UR7, URZ, UPT, UP0 ;  /* 0x000000ff0700728c */ /* 0x000fd2000bf05300 */
[----:B------:R-:W-:Y:S05]  /*01e0*/  BRA.U !UP0, `(.L_x_3) ;  /* 0x00000001080c7547 */ /* 0x000fea000b800000 */
[----:B------:R-:W2:Y:S02]  /*01f0*/  LDC.64 R2, c[0x0][0x8a8] ;  /* 0x00022a00ff027b82 */ /* 0x000ea40000000a00 */
[----:B--2---:R2:W5:Y:S01]  /*0200*/  LDG.E R47, desc[UR46][R2.64] ;  /* 0x0000002e022f7981 */ /* 0x004562000c1e1900 */
[----:B------:R-:W-:Y:S05]  /*0210*/  BRA `(.L_x_2) ;  /* 0x0000000000087947 */ /* 0x000fea0003800000 */
.L_x_3:
[----:B------:R-:W2:Y:S02]  /*0220*/  LDCU UR6, c[0x0][0x8a0] ;  /* 0x00011400ff0677ac */ /* 0x000ea40008000800 */
[----:B--2---:R-:W-:Y:S02]  /*0230*/  MOV R47, UR6 ;  /* 0x00000006002f7c02 */ /* 0x004fe40008000f00 */
.L_x_2:
[----:B------:R-:W-:Y:S01]  /*0240*/  IMAD.U32 R0, RZ, RZ, UR8 ;  /* 0x00000008ff007e24 */ /* 0x000fe2000f8e00ff */
[----:B------:R-:W-:Y:S04]  /*0250*/  BSSY.RECONVERGENT B0, `(.L_x_4) ;  /* 0x000000c000007945 */ /* 0x000fe80003800200 */
[C---:B------:R-:W-:Y:S02]  /*0260*/  ISETP.NE.OR P1, PT, R0.reuse, 0x1, !P5 ;  /* 0x000000010000780c */ /* 0x040fe40006f25670 */
[----:B------:R-:W-:-:S11]  /*0270*/  ISETP.NE.OR P0, PT, R0, 0x3, !P5 ;  /* 0x000000030000780c */ /* 0x000fd60006f05670 */
[----:B------:R-:W-:Y:S05]  /*0280*/  @P1 BRA `(.L_x_5) ;  /* 0x0000000000201947 */ /* 0x000fea0003800000 */
[----:B------:R-:W3:Y:S02]  /*0290*/  LDCU.64 UR6, c[0x0][0x348] ;  /* 0x00006900ff0677ac */ /* 0x000ee40008000a00 */
[----:B---3--:R-:W-:Y:S02]  /*02a0*/  UIADD3 UR10, UP1, UPT, UR6, 0x80, URZ ;  /* 0x00000080060a7890 */ /* 0x008fe4000ff3e0ff */
[----:B------:R-:W-:Y:S02]  /*02b0*/  UIADD3 UR6, UP0, UPT, UR6, 0x180, URZ ;  /* 0x0000018006067890 */ /* 0x000fe4000ff1e0ff */
[----:B------:R-:W-:Y:S02]  /*02c0*/  UIADD3.X UR11, UPT, UPT, URZ, UR7, URZ, UP1, !UPT ;  /* 0x00000007ff0b7290 */ /* 0x000fe40008ffe4ff */
[----:B------:R-:W-:-:S07]  /*02d0*/  UIADD3.X UR7, UPT, UPT, URZ, UR7, URZ, UP0, !UPT ;  /* 0x00000007ff077290 */ /* 0x000fce00087fe4ff */
[----:B------:R3:W-:Y:S02]  /*02e0*/  UTMACCTL.PF [UR10] ;  /* 0x000000000a0079b9 */ /* 0x0007e40008040000 */
[----:B------:R3:W-:Y:S02]  /*02f0*/  UTMACCTL.PF [UR6] ;  /* 0x00000000060079b9 */ /* 0x0007e40008040000 */
[----:B---3--:R-:W-:Y:S01]  /*0300*/  NOP ;  /* 0x0000000000007918 */ /* 0x008fe20000000000 */
.L_x_5:
[----:B------:R-:W-:Y:S05]  /*0310*/  BSYNC.RECONVERGENT B0 ;  /* 0x0000000000007941 */ /* 0x000fea0003800200 */
.L_x_4:
[----:B------:R-:W-:Y:S04]  /*0320*/  BSSY.RECONVERGENT B0, `(.L_x_6) ;  /* 0x000000a000007945 */ /* 0x000fe80003800200 */
        /* <DEDUP_REMOVED lines=9> */
.L_x_7:
[----:B------:R-:W-:Y:S05]  /*03c0*/  BSYNC.RECONVERGENT B0 ;  /* 0x0000000000007941 */ /* 0x000fea0003800200 */
.L_x_6:
[----:B------:R-:W3:Y:S01]  /*03d0*/  LDCU.64 UR6, c[0x0][0x888] ;  /* 0x00011100ff0677ac */ /* 0x000ee20008000a00 */
[----:B------:R-:W-:Y:S02]  /*03e0*/  UISETP.EQ.U32.AND UP1, UPT, UR4, URZ, UPT ;  /* 0x000000ff0400728c */ /* 0x000fe4000bf22070 */
[----:B------:R-:W-:Y:S02]  /*03f0*/  UPLOP3.LUT UP2, UPT, UPT, UPT, UPT, 0x80, 0x8 ;  /* 0x000000000008789c */ /* 0x000fe40003f4f070 */
[----:B---3--:R-:W-:-:S04]  /*0400*/  UISETP.NE.U32.AND UP0, UPT, UR6, URZ, UPT ;  /* 0x000000ff0600728c */ /* 0x008fc8000bf05070 */
[----:B------:R-:W-:-:S04]  /*0410*/  UISETP.NE.AND.EX UP0, UPT, UR7, URZ, UPT, UP0 ;  /* 0x000000ff0700728c */ /* 0x000fc8000bf05300 */
[----:B------:R-:W-:-:S04]  /*0420*/  UISETP.EQ.OR.EX UP3, UPT, UR5, URZ, !UP0, UP1 ;  /* 0x000000ff0500728c */ /* 0x000fc8000c762710 */
[----:B------:R-:W-:-:S05]  /*0430*/  UP2UR UR50, UPR, URZ, 0x8 ;  /* 0x00000008ff327883 */ /* 0x000fca0008000000 */
[----:B------:R-:W-:Y:S07]  /*0440*/  BRA.U !UP3, `(.L_x_8) ;  /* 0x000000010b207547 */ /* 0x000fee000b800000 */
[----:B-----5:R-:W-:Y:S01]  /*0450*/  R2UR UR6, R50 ;  /* 0x00000000320672ca */ /* 0x020fe200000e0000 */
[----:B------:R-:W-:Y:S02]  /*0460*/  UISETP.NE.U32.AND UP2, UPT, UR4, URZ, UPT ;  /* 0x000000ff0400728c */ /* 0x000fe4000bf45070 */
[----:B------:R-:W-:Y:S02]  /*0470*/  USEL UR4, URZ, 0xffffffff, UP0 ;  /* 0xffffffffff047887 */ /* 0x000fe40008000000 */
[----:B------:R-:W-:-:S08]  /*0480*/  UISETP.NE.AND.EX UP2, UPT, UR5, URZ, UPT, UP2 ;  /* 0x000000ff0500728c */ /* 0x000fd0000bf45320 */
[----:B------:R-:W-:-:S04]  /*0490*/  UISETP.NE.AND UP1, UPT, UR6, URZ, UPT ;  /* 0x000000ff0600728c */ /* 0x000fc8000bf25270 */
[----:B------:R-:W-:-:S04]  /*04a0*/  @!UP2 USEL UR4, URZ, 0xffffffff, UP1 ;  /* 0xffffffffff04a887 */ /* 0x000fc80008800000 */
[----:B------:R-:W-:-:S04]  /*04b0*/  ULOP3.LUT UR4, UR4, 0x1, URZ, 0xc0, !UPT ;  /* 0x0000000104047892 */ /* 0x000fc8000f8ec0ff */
[----:B------:R-:W-:-:S11]  /*04c0*/  UISETP.NE.U32.AND UP2, UPT, UR4, 0x1, UPT ;  /* 0x000000010400788c */ /* 0x000fd6000bf45070 */
.L_x_8:
[----:B--2---:R-:W2:Y:S01]  /*04d0*/  SHFL.IDX PT, R2, R96, RZ, 0x1f ;  /* 0x00001fff60027589 */ /* 0x004ea200000e0000 */
[----:B------:R-:W-:-:S04]  /*04e0*/  UISETP.NE.AND UP1, UPT, UR8, 0x2, UPT ;  /* 0x000000020800788c */ /* 0x000fc8000bf25270 */
[----:B------:R-:W-:Y:S01]  /*04f0*/  USEL UR6, URZ, 0x1, UP1 ;  /* 0x00000001ff067887 */ /* 0x000fe20008800000 */
[----:B--2---:R-:W-:-:S13]  /*0500*/  ISETP.NE.AND P0, PT, R2, RZ, PT ;  /* 0x000000ff0200720c */ /* 0x004fda0003f05270 */
[----:B------:R-:W-:Y:S05]  /*0510*/  @P0 BRA `(.L_x_9) ;  /* 0x0000000000500947 */ /* 0x000fea0003800000 */
[----:B------:R-:W2:Y:S01]  /*0520*/  S2UR UR5, SR_CgaCtaId ;  /* 0x00000000000579c3 */ /* 0x000ea20000008800 */
[----:B------:R-:W-:Y:S01]  /*0530*/  UMOV UR7, 0x400 ;  /* 0x0000040000077882 */ /* 0x000fe20000000000 */
[----:B------:R-:W-:Y:S01]  /*0540*/  UMOV UR4, 0x1 ;  /* 0x0000000100047882 */ /* 0x000fe20000000000 */
[----:B------:R-:W-:Y:S01]  /*0550*/  ELECT P0, URZ, PT ;  /* 0x0000000000ff782f */ /* 0x000fe20003800000 */
[----:B------:R-:W-:-:S04]  /*0560*/  UIADD3 UR10, UPT, UPT, -UR4, 0x100000, URZ ;  /* 0x00100000040a7890 */ /* 0x000fc8000fffe1ff */
[----:B------:R-:W-:Y:S02]  /*0570*/  USHF.L.U32 UR11, UR10, 0xb, URZ ;  /* 0x0000000b0a0b7899 */ /* 0x000fe400080006ff */
[----:B------:R-:W-:Y:S02]  /*0580*/  USHF.L.U32 UR10, UR10, 0x1, URZ ;  /* 0x000000010a0a7899 */ /* 0x000fe400080006ff */
[----:B--2---:R-:W-:Y:S01]  /*0590*/  ULEA UR5, UR5, UR7, 0x18 ;  /* 0x0000000705057291 */ /* 0x004fe2000f8ec0ff */
[----:B------:R-:W2:Y:S11]  /*05a0*/  FENCE.VIEW.ASYNC.S ;  /* 0x00000000000073c6 */ /* 0x000eb60000000000 */
[----:B--2---:R2:W3:Y:S01]  /*05b0*/  SYNCS.EXCH.64 URZ, [UR5], UR10 ;  /* 0x0000000a05ff75b2 */ /* 0x0044e20008000100 */
[----:B------:R2:W4:Y:S01]  /*05c0*/  SYNCS.EXCH.64 URZ, [UR5+0x28], UR10 ;  /* 0x0000280a05ff75b2 */ /* 0x0005220008000100 */
[----:B------:R2:W1:Y:S01]  /*05d0*/  SYNCS.EXCH.64 URZ, [UR5+0x8], UR10 ;  /* 0x0000080a05ff75b2 */ /* 0x0004620008000100 */
[----:B------:R2:W1:Y:S01]  /*05e0*/  SYNCS.EXCH.64 URZ, [UR5+0x30], UR10 ;  /* 0x0000300a05ff75b2 */ /* 0x0004620008000100 */
[----:B------:R2:W1:Y:S01]  /*05f0*/  SYNCS.EXCH.64 URZ, [UR5+0x10], UR10 ;  /* 0x0000100a05ff75b2 */ /* 0x0004620008000100 */
[----:B------:R2:W1:Y:S01]  /*0600*/  SYNCS.EXCH.64 URZ, [UR5+0x38], UR10 ;  /* 0x0000380a05ff75b2 */ /* 0x0004620008000100 */
[----:B------:R2:W1:Y:S01]  /*0610*/  SYNCS.EXCH.64 URZ, [UR5+0x18], UR10 ;  /* 0x0000180a05ff75b2 */ /* 0x0004620008000100 */
[----:B------:R2:W1:Y:S01]  /*0620*/  SYNCS.EXCH.64 URZ, [UR5+0x40], UR10 ;  /* 0x0000400a05ff75b2 */ /* 0x0004620008000100 */
[----:B------:R2:W1:Y:S01]  /*0630*/  SYNCS.EXCH.64 URZ, [UR5+0x20], UR10 ;  /* 0x0000200a05ff75b2 */ /* 0x0004620008000100 */
[----:B------:R2:W1:Y:S01]  /*0640*/  SYNCS.EXCH.64 URZ, [UR5+0x48], UR10 ;  /* 0x0000480a05ff75b2 */ /* 0x0004620008000100 */
[----:B------:R-:W-:Y:S01]  /*0650*/  NOP ;  /* 0x0000000000007918 */ /* 0x000fe20000000000 */
.L_x_9:
[----:B------:R-:W2:Y:S01]  /*0660*/  SHFL.IDX PT, R2, R96, RZ, 0x1f ;  /* 0x00001fff60027589 */ /* 0x000ea200000e0000 */
[----:B------:R-:W-:Y:S01]  /*0670*/  NOP ;  /* 0x0000000000007918 */ /* 0x000fe20000000000 */
[----:B--2---:R-:W-:-:S13]  /*0680*/  ISETP.NE.AND P0, PT, R2, 0x1, PT ;  /* 0x000000010200780c */ /* 0x004fda0003f05270 */
[----:B------:R-:W-:Y:S05]  /*0690*/  @P0 BRA `(.L_x_10) ;  /* 0x0000000000480947 */ /* 0x000fea0003800000 */
[----:B------:R-:W2:Y:S01]  /*06a0*/  S2UR UR7, SR_CgaCtaId ;  /* 0x00000000000779c3 */ /* 0x000ea20000008800 */
[----:B------:R-:W-:Y:S01]  /*06b0*/  UMOV UR9, 0x400 ;  /* 0x0000040000097882 */ /* 0x000fe20000000000 */
[----:B------:R-:W-:Y:S01]  /*06c0*/  UMOV UR5, 0x20 ;  /* 0x0000002000057882 */ /* 0x000fe20000000000 */
[----:B------:R-:W-:Y:S01]  /*06d0*/  UMOV UR4, 0x80 ;  /* 0x0000008000047882 */ /* 0x000fe20000000000 */
[----:B------:R-:W-:-:S04]  /*06e0*/  UIADD3 UR10, UPT, UPT, -UR5, 0x100000, URZ ;  /* 0x00100000050a7890 */ /* 0x000fc8000fffe1ff */
[----:B------:R-:W-:Y:S02]  /*06f0*/  USHF.L.U32 UR11, UR10, 0xb, URZ ;  /* 0x0000000b0a0b7899 */ /* 0x000fe400080006ff */
[----:B------:R-:W-:Y:S02]  /*0700*/  USHF.L.U32 UR10, UR10, 0x1, URZ ;  /* 0x000000010a0a7899 */ /* 0x000fe400080006ff */
[----:B------:R-:W-:-:S04]  /*0710*/  UIADD3 UR4, UPT, UPT, -UR4, 0x100000, URZ ;  /* 0x0010000004047890 */ /* 0x000fc8000fffe1ff */
[----:B------:R-:W-:Y:S02]  /*0720*/  USHF.L.U32 UR5, UR4, 0xb, URZ ;  /* 0x0000000b04057899 */ /* 0x000fe400080006ff */
[----:B------:R-:W-:Y:S01]  /*0730*/  USHF.L.U32 UR4, UR4, 0x1, URZ ;  /* 0x0000000104047899 */ /* 0x000fe200080006ff */
[----:B------:R-:W-:Y:S01]  /*0740*/  ELECT P0, URZ, PT ;  /* 0x0000000000ff782f */ /* 0x000fe20003800000 */
[----:B--2---:R-:W-:Y:S01]  /*0750*/  ULEA UR7, UR7, UR9, 0x18 ;  /* 0x0000000907077291 */ /* 0x004fe2000f8ec0ff */
[----:B------:R-:W2:Y:S11]  /*0760*/  FENCE.VIEW.ASYNC.S ;  /* 0x00000000000073c6 */ /* 0x000eb60000000000 */
[----:B--2---:R2:W1:Y:S01]  /*0770*/  SYNCS.EXCH.64 URZ, [UR7+0x50], UR10 ;  /* 0x0000500a07ff75b2 */ /* 0x0044620008000100 */
[----:B------:R2:W1:Y:S01]  /*0780*/  SYNCS.EXCH.64 URZ, [UR7+0x60], UR4 ;  /* 0x0000600407ff75b2 */ /* 0x0004620008000100 */
[----:B------:R2:W1:Y:S01]  /*0790*/  SYNCS.EXCH.64 URZ, [UR7+0x58], UR10 ;  /* 0x0000580a07ff75b2 */ /* 0x0004620008000100 */
[----:B------:R2:W1:Y:S01]  /*07a0*/  SYNCS.EXCH.64 URZ, [UR7+0x68], UR4 ;  /* 0x0000680407ff75b2 */ /* 0x0004620008000100 */
[----:B------:R-:W-:Y:S01]  /*07b0*/  NOP ;  /* 0x0000000000007918 */ /* 0x000fe20000000000 */
.L_x_10:
[----:B------:R-:W3:Y:S01]  /*07c0*/  SHFL.IDX PT, R2, R96, RZ, 0x1f ;  /* 0x00001fff60027589 */ /* 0x000ee200000e0000 */
[----:B------:R-:W-:Y:S01]  /*07d0*/  NOP ;  /* 0x0000000000007918 */ /* 0x000fe20000000000 */
[----:B---3--:R-:W-:-:S13]  /*07e0*/  ISETP.NE.AND P0, PT, R2, 0x3, PT ;  /* 0x000000030200780c */ /* 0x008fda0003f05270 */
[----:B------:R-:W-:Y:S05]  /*07f0*/  @P0 BRA `(.L_x_11) ;  /* 0x0000000000300947 */ /* 0x000fea0003800000 */
[----:B--2---:R-:W2:Y:S01]  /*0800*/  S2UR UR5, SR_CgaCtaId ;  /* 0x00000000000579c3 */ /* 0x004ea20000008800 */
        /* <DEDUP_REMOVED lines=8> */
[----:B--2---:R3:W2:Y:S01]  /*0890*/  SYNCS.EXCH.64 URZ, [UR5+0x70], UR10 ;  /* 0x0000700a05ff75b2 */ /* 0x0046a20008000100 */
[----:B------:R3:W1:Y:S02]  /*08a0*/  SYNCS.EXCH.64 URZ, [UR5+0x78], UR10 ;  /* 0x0000780a05ff75b2 */ /* 0x0006640008000100 */
[----:B---3--:R-:W-:Y:S01]  /*08b0*/  NOP ;  /* 0x0000000000007918 */ /* 0x008fe20000000000 */
.L_x_11:
[----:B------:R-:W3:Y:S01]  /*08c0*/  SHFL.IDX PT, R2, R96, RZ, 0x1f ;  /* 0x00001fff60027589 */ /* 0x000ee200000e0000 */
[----:B------:R-:W-:Y:S01]  /*08d0*/  NOP ;  /* 0x0000000000007918 */ /* 0x000fe20000000000 */
[----:B---3--:R-:W-:-:S13]  /*08e0*/  ISETP.NE.AND P0, PT, R2, 0x4, PT ;  /* 0x000000040200780c */ /* 0x008fda0003f05270 */
[----:B------:R-:W-:Y:S05]  /*08f0*/  @P0 BRA `(.L_x_12) ;  /* 0x00000000004c0947 */ /* 0x000fea0003800000 */
[----:B--2---:R-:W2:Y:S01]  /*0900*/  S2UR UR5, SR_CgaCtaId ;  /* 0x00000000000579c3 */ /* 0x004ea20000008800 */
[----:B------:R-:W-:Y:S01]  /*0910*/  UMOV UR9, 0x100 ;  /* 0x0000010000097882 */ /* 0x000fe20000000000 */
[----:B------:R-:W-:Y:S01]  /*0920*/  UMOV UR7, 0x400 ;  /* 0x0000040000077882 */ /* 0x000fe20000000000 */
[----:B------:R-:W-:Y:S01]  /*0930*/  USEL UR9, UR9, 0xe0, UP2 ;  /* 0x000000e009097887 */ /* 0x000fe20009000000 */
[----:B------:R-:W-:Y:S01]  /*0940*/  UMOV UR4, 0x1 ;  /* 0x0000000100047882 */ /* 0x000fe20000000000 */
[----:B------:R-:W-:Y:S01]  /*0950*/  ELECT P0, URZ, PT ;  /* 0x0000000000ff782f */ /* 0x000fe20003800000 */
[----:B------:R-:W-:-:S04]  /*0960*/  UIADD3 UR10, UPT, UPT, -UR4, 0x100000, URZ ;  /* 0x00100000040a7890 */ /* 0x000fc8000fffe1ff */
[----:B------:R-:W-:Y:S02]  /*0970*/  USHF.L.U32 UR11, UR10, 0xb, URZ ;  /* 0x0000000b0a0b7899 */ /* 0x000fe400080006ff */
[----:B------:R-:W-:Y:S02]  /*0980*/  USHF.L.U32 UR10, UR10, 0x1, URZ ;  /* 0x000000010a0a7899 */ /* 0x000fe400080006ff */
[----:B------:R-:W-:-:S04]  /*0990*/  UIADD3 UR12, UPT, UPT, -UR9, 0x100000, URZ ;  /* 0x00100000090c7890 */ /* 0x000fc8000fffe1ff */
[----:B------:R-:W-:Y:S02]  /*09a0*/  USHF.L.U32 UR13, UR12, 0xb, URZ ;  /* 0x0000000b0c0d7899 */ /* 0x000fe400080006ff */
[----:B------:R-:W-:Y:S02]  /*09b0*/  USHF.L.U32 UR12, UR12, 0x1, URZ ;  /* 0x000000010c0c7899 */ /* 0x000fe400080006ff */
[----:B--2---:R-:W-:Y:S01]  /*09c0*/  ULEA UR5, UR5, UR7, 0x18 ;  /* 0x0000000705057291 */ /* 0x004fe2000f8ec0ff */
[----:B------:R-:W2:Y:S11]  /*09d0*/  FENCE.VIEW.ASYNC.S ;  /* 0x00000000000073c6 */ /* 0x000eb60000000000 */
[----:B--2---:R3:W2:Y:S01]  /*09e0*/  SYNCS.EXCH.64 URZ, [UR5+0x80], UR10 ;  /* 0x0000800a05ff75b2 */ /* 0x0046a20008000100 */
[----:B------:R3:W1:Y:S01]  /*09f0*/  SYNCS.EXCH.64 URZ, [UR5+0x90], UR12 ;  /* 0x0000900c05ff75b2 */ /* 0x0006620008000100 */
[----:B------:R3:W1:Y:S01]  /*0a00*/  SYNCS.EXCH.64 URZ, [UR5+0x88], UR10 ;  /* 0x0000880a05ff75b2 */ /* 0x0006620008000100 */
[----:B------:R3:W1:Y:S02]  /*0a10*/  SYNCS.EXCH.64 URZ, [UR5+0x98], UR12 ;  /* 0x0000980c05ff75b2 */ /* 0x0006640008000100 */
[----:B---3--:R-:W-:Y:S01]  /*0a20*/  NOP ;  /* 0x0000000000007918 */ /* 0x008fe20000000000 */
.L_x_12:
[----:B------:R-:W3:Y:S01]  /*0a30*/  SHFL.IDX PT, R2, R96, RZ, 0x1f ;  /* 0x00001fff60027589 */ /* 0x000ee200000e0000 */
[----:B------:R-:W-:Y:S01]  /*0a40*/  NOP ;  /* 0x0000000000007918 */ /* 0x000fe20000000000 */
[----:B---3--:R-:W-:-:S13]  /*0a50*/  ISETP.NE.AND P0, PT, R2, 0x5, PT ;  /* 0x000000050200780c */ /* 0x008fda0003f05270 */
[----:B------:R-:W-:Y:S05]  /*0a60*/  @P0 BRA `(.L_x_13) ;  /* 0x0000000000580947 */ /* 0x000fea0003800000 */
[----:B--2---:R-:W2:Y:S01]  /*0a70*/  S2UR UR7, SR_CgaCtaId ;  /* 0x00000000000779c3 */ /* 0x004ea20000008800 */
        /* <DEDUP_REMOVED lines=12> */
[----:B--2---:R3:W2:Y:S01]  /*0b40*/  SYNCS.EXCH.64 URZ, [UR7+0xa0], UR10 ;  /* 0x0000a00a07ff75b2 */ /* 0x0046a20008000100 */
[----:B------:R3:W1:Y:S01]  /*0b50*/  SYNCS.EXCH.64 URZ, [UR7+0xc0], UR4 ;  /* 0x0000c00407ff75b2 */ /* 0x0006620008000100 */
[----:B------:R3:W1:Y:S01]  /*0b60*/  SYNCS.EXCH.64 URZ, [UR7+0xa8], UR10 ;  /* 0x0000a80a07ff75b2 */ /* 0x0006620008000100 */
[----:B------:R3:W1:Y:S01]  /*0b70*/  SYNCS.EXCH.64 URZ, [UR7+0xc8], UR4 ;  /* 0x0000c80407ff75b2 */ /* 0x0006620008000100 */
[----:B------:R3:W1:Y:S01]  /*0b80*/  SYNCS.EXCH.64 URZ, [UR7+0xb0], UR10 ;  /* 0x0000b00a07ff75b2 */ /* 0x0006620008000100 */
[----:B------:R3:W1:Y:S01]  /*0b90*/  SYNCS.EXCH.64 URZ, [UR7+0xd0], UR4 ;  /* 0x0000d00407ff75b2 */ /* 0x0006620008000100 */
[----:B------:R3:W1:Y:S01]  /*0ba0*/  SYNCS.EXCH.64 URZ, [UR7+0xb8], UR10 ;  /* 0x0000b80a07ff75b2 */ /* 0x0006620008000100 */
[----:B------:R3:W1:Y:S02]  /*0bb0*/  SYNCS.EXCH.64 URZ, [UR7+0xd8], UR4 ;  /* 0x0000d80407ff75b2 */ /* 0x0006640008000100 */
[----:B---3--:R-:W-:Y:S01]  /*0bc0*/  NOP ;  /* 0x0000000000007918 */ /* 0x008fe20000000000 */
.L_x_13:
        /* <DEDUP_REMOVED lines=18> */
.L_x_14:
[----:B--2---:R-:W2:Y:S01]  /*0cf0*/  S2UR UR5, SR_CTAID.X ;  /* 0x00000000000579c3 */ /* 0x004ea20000002500 */
[----:B------:R-:W-:-:S05]  /*0d00*/  CS2R.32 R90, SR_CgaSize ;  /* 0x00000000005a7805 */ /* 0x000fca0000008a00 */
[----:B------:R-:W-:-:S05]  /*0d10*/  IMAD R90, R90, -0xa0, RZ ;  /* 0xffffff605a5a7824 */ /* 0x000fca00078e02ff */
[----:B------:R-:W-:-:S14]  /*0d20*/  R2UR UR9, R90 ;  /* 0x000000005a0972ca */ /* 0x000fdc00000e0000 */
[----:B------:R-:W3:Y:S01]  /*0d30*/  LDCU UR9, c[0x0][UR9+0x2b0] ;  /* 0x00005600090977ac */ /* 0x000ee20008000800 */
[----:B------:R-:W-:Y:S01]  /*0d40*/  NOP ;  /* 0x0000000000007918 */ /* 0x000fe20000000000 */
[----:B------:R-:W-:-:S05]  /*0d50*/  CS2R.32 R90, SR_CgaSize ;  /* 0x00000000005a7805 */ /* 0x000fca0000008a00 */
[----:B------:R-:W-:-:S05]  /*0d60*/  IMAD R90, R90, -0xa0, RZ ;  /* 0xffffff605a5a7824 */ /* 0x000fca00078e02ff */
[----:B------:R-:W-:-:S14]  /*0d70*/  R2UR UR7, R90 ;  /* 0x000000005a0772ca */ /* 0x000fdc00000e0000 */
[----:B------:R-:W4:Y:S01]  /*0d80*/  LDCU UR7, c[0x0][UR7+0x2b4] ;  /* 0x00005680070777ac */ /* 0x000f220008000800 */
[----:B------:R-:W1:Y:S08]  /*0d90*/  S2UR UR4, SR_CTAID.Y ;  /* 0x00000000000479c3 */ /* 0x000e700000002600 */
[----:B------:R-:W4:Y:S01]  /*0da0*/  LDC R9, c[0x0][0xb24] ;  /* 0x0002c900ff097b82 */ /* 0x000f220000000800 */
[----:B--2---:R-:W-:-:S02]  /*0db0*/  I2FP.F32.U32 R5, UR5 ;  /* 0x0000000500057c45 */ /* 0x004fc40008201000 */
[----:B------:R-:W-:-:S05]  /*0dc0*/  CS2R.32 R3, SR_CgaSize ;  /* 0x0000000000037805 */ /* 0x000fca0000008a00 */
[----:B------:R-:W-:-:S06]  /*0dd0*/  IMAD R3, R3, -0xa0, RZ ;  /* 0xffffff6003037824 */ /* 0x000fcc00078e02ff */
[----:B------:R-:W2:Y:S01]  /*0de0*/  LDC R3, c[0x0][R3+0x2a0] ;  /* 0x0000a80003037b82 */ /* 0x000ea20000000800 */
[----:B------:R-:W-:Y:S01]  /*0df0*/  MOV R21, UR5 ;  /* 0x0000000500157c02 */ /* 0x000fe20008000f00 */
[----:B---3--:R-:W-:Y:S01]  /*0e00*/  FMUL R5, R5, UR9 ;  /* 0x0000000905057c20 */ /* 0x008fe20008400000 */
[----:B-1----:R-:W-:Y:S02]  /*0e10*/  I2FP.F32.U32 R4, UR4 ;  /* 0x0000000400047c45 */ /* 0x002fe40008201000 */
[----:B------:R-:W-:-:S05]  /*0e20*/  CS2R.32 R2, SR_CgaSize ;  /* 0x0000000000027805 */ /* 0x000fca0000008a00 */
[----:B------:R-:W-:-:S06]  /*0e30*/  IMAD R2, R2, -0xa0, RZ ;  /* 0xffffff6002027824 */ /* 0x000fcc00078e02ff */
[----:B------:R-:W1:Y:S01]  /*0e40*/  LDC R2, c[0x0][R2+0x2a4] ;  /* 0x0000a90002027b82 */ /* 0x000e620000000800 */
[----:B------:R-:W3:Y:S01]  /*0e50*/  F2I.U32.TRUNC.NTZ R90, R5 ;  /* 0x00000005005a7305 */ /* 0x000ee2000020f000 */
[----:B------:R-:W-:Y:S01]  /*0e60*/  MOV R20, UR4 ;  /* 0x0000000400147c02 */ /* 0x000fe20008000f00 */
[----:B----4-:R-:W-:-:S05]  /*0e70*/  FMUL R4, R4, UR7 ;  /* 0x0000000704047c20 */ /* 0x010fca0008400000 */
[----:B------:R-:W-:Y:S01]  /*0e80*/  BAR.SYNC.DEFER_BLOCKING 0x0 ;  /* 0x0000000000007b1d */ /* 0x000fe20000010000 */
[----:B------:R-:W-:-:S05]  /*0e90*/  ISETP.GE.AND P0, PT, R9, 0x1, PT ;  /* 0x000000010900780c */ /* 0x000fca0003f06270 */
[----:B------:R-:W4:Y:S02]  /*0ea0*/  F2I.U32.TRUNC.NTZ R83, R4 ;  /* 0x0000000400537305 */ /* 0x000f24000020f000 */
[----:B------:R-:W1:Y:S01]  /*0eb0*/  S2UR UR36, SR_CTAID.Z ;  /* 0x00000000002479c3 */ /* 0x000e620000002700 */
[----:B---3--:R-:W-:-:S05]  /*0ec0*/  IADD3 R90, PT, PT, -R90, RZ, RZ ;  /* 0x000000ff5a5a7210 */ /* 0x008fca0007ffe1ff */
[----:B--2---:R-:W-:Y:S01]  /*0ed0*/  IMAD R90, R3, R90, UR5 ;  /* 0x00000005035a7e24 */ /* 0x004fe2000f8e025a */
[----:B----4-:R-:W-:-:S05]  /*0ee0*/  IADD3 R83, PT, PT, -R83, RZ, RZ ;  /* 0x000000ff53537210 */ /* 0x010fca0007ffe1ff */
[----:B-1----:R-:W-:Y:S01]  /*0ef0*/  IMAD R83, R2, R83, UR4 ;  /* 0x0000000402537e24 */ /* 0x002fe2000f8e0253 */
[----:B------:R-:W-:Y:S06]  /*0f00*/  @!P0 BRA `(.L_x_15) ;  /* 0x0000000000b88947 */ /* 0x000fec0003800000 */
[----:B------:R-:W1:Y:S01]  /*0f10*/  LDC.64 R4, c[0x0][0xb18] ;  /* 0x0002c600ff047b82 */ /* 0x000e620000000a00 */
[----:B------:R-:W-:-:S07]  /*0f20*/  ISETP.NE.AND P0, PT, R9, 0x1, PT ;  /* 0x000000010900780c */ /* 0x000fce0003f05270 */
[----:B------:R-:W2:Y:S08]  /*0f30*/  LDC R10, c[0x0][0xb0c] ;  /* 0x0002c300ff0a7b82 */ /* 0x000eb00000000800 */
[----:B------:R-:W3:Y:S08]  /*0f40*/  LDC R11, c[0x0][0x370] ;  /* 0x0000dc00ff0b7b82 */ /* 0x000ef00000000800 */
[----:B------:R-:W4:Y:S01]  /*0f50*/  LDC R12, c[0x0][0x374] ;  /* 0x0000dd00ff0c7b82 */ /* 0x000f220000000800 */
[----:B-1----:R-:W-:-:S07]  /*0f60*/  ISETP.NE.AND P1, PT, R4, 0x1, PT ;  /* 0x000000010400780c */ /* 0x002fce0003f25270 */
[----:B------:R-:W3:Y:S01]  /*0f70*/  LDC.64 R6, c[0x0][0xb10] ;  /* 0x0002c400ff067b82 */ /* 0x000ee20000000a00 */
[----:B--2---:R-:W-:-:S07]  /*0f80*/  ISETP.NE.AND P2, PT, R10, 0x1, PT ;  /* 0x000000010a00780c */ /* 0x004fce0003f45270 */
[----:B------:R-:W1:Y:S08]  /*0f90*/  LDC R8, c[0x0][0xb20] ;  /* 0x0002c800ff087b82 */ /* 0x000e700000000800 */
[----:B------:R-:W2:Y:S01]  /*0fa0*/  LDC.64 R2, c[0x0][0xb28] ;  /* 0x0002ca00ff027b82 */ /* 0x000ea20000000a00 */
[----:B----4-:R-:W-:-:S04]  /*0fb0*/  IMAD.HI.U32 R13, R12, R5, RZ ;  /* 0x000000050c0d7227 */ /* 0x010fc800078e00ff */
[----:B------:R-:W-:-:S04]  /*0fc0*/  IMAD.HI.U32 R5, R20, R5, RZ ;  /* 0x0000000514057227 */ /* 0x000fc800078e00ff */
[----:B---3--:R-:W-:-:S04]  /*0fd0*/  IMAD.HI.U32 R14, R11, R6, RZ ;  /* 0x000000060b0e7227 */ /* 0x008fc800078e00ff */
[C---:B------:R-:W-:Y:S01]  /*0fe0*/  IMAD.HI.U32 R16, R21.reuse, R6, RZ ;  /* 0x0000000615107227 */ /* 0x040fe200078e00ff */
[-C--:B------:R-:W-:Y:S02]  /*0ff0*/  @P2 SHF.R.U32.HI R11, RZ, R7.reuse, R14 ;  /* 0x00000007ff0b2219 */ /* 0x080fe4000001160e */
[-C--:B-1----:R-:W-:Y:S02]  /*1000*/  @P1 SHF.R.U32.HI R12, RZ, R8.reuse, R13 ;  /* 0x00000008ff0c1219 */ /* 0x082fe4000001160d */
[----:B------:R-:W-:Y:S02]  /*1010*/  SHF.R.U32.HI R5, RZ, R8, R5 ;  /* 0x00000008ff057219 */ /* 0x000fe40000011605 */
[----:B------:R-:W-:Y:S02]  /*1020*/  SHF.R.U32.HI R16, RZ, R7, R16 ;  /* 0x00000007ff107219 */ /* 0x000fe40000011610 */
[----:B------:R-:W-:Y:S01]  /*1030*/  SEL R5, R20, R5, !P1 ;  /* 0x0000000514057207 */ /* 0x000fe20004800000 */
[----:B--2---:R-:W-:Y:S01]  /*1040*/  IMAD.HI.U32 R14, R12, R2, RZ ;  /* 0x000000020c0e7227 */ /* 0x004fe200078e00ff */
[----:B------:R-:W-:-:S02]  /*1050*/  SEL R7, R21, R16, !P2 ;  /* 0x0000001015077207 */ /* 0x000fc40005000000 */
[----:B------:R-:W-:Y:S01]  /*1060*/  IADD3 R13, PT, PT, -R5, RZ, RZ ;  /* 0x000000ff050d7210 */ /* 0x000fe20007ffe1ff */
[----:B------:R-:W-:Y:S01]  /*1070*/  IMAD.HI.U32 R6, R11, R2, RZ ;  /* 0x000000020b067227 */ /* 0x000fe200078e00ff */
[----:B------:R-:W-:-:S03]  /*1080*/  @P0 SHF.R.U32.HI R12, RZ, R3, R14 ;  /* 0x00000003ff0c0219 */ /* 0x000fc6000001160e */
[----:B------:R-:W-:Y:S01]  /*1090*/  IMAD R13, R4, R13, R20 ;  /* 0x0000000d040d7224 */ /* 0x000fe200078e0214 */
[----:B------:R-:W-:Y:S01]  /*10a0*/  @P0 SHF.R.U32.HI R11, RZ, R3, R6 ;  /* 0x00000003ff0b0219 */ /* 0x000fe20000011606 */
[----:B------:R-:W-:-:S04]  /*10b0*/  IMAD R12, R12, R9, RZ ;  /* 0x000000090c0c7224 */ /* 0x000fc800078e02ff */
[----:B------:R-:W-:Y:S01]  /*10c0*/  IMAD R6, R11, R9, RZ ;  /* 0x000000090b067224 */ /* 0x000fe200078e02ff */
[----:B------:R-:W-:-:S04]  /*10d0*/  ISETP.GE.AND P1, PT, R5, R12, PT ;  /* 0x0000000c0500720c */ /* 0x000fc80003f26270 */
[----:B------:R-:W-:Y:S01]  /*10e0*/  ISETP.GE.OR P1, PT, R7, R6, P1 ;  /* 0x000000060700720c */ /* 0x000fe20000f26670 */
[----:B------:R-:W-:-:S05]  /*10f0*/  IMAD.HI.U32 R6, R5, R2, RZ ;  /* 0x0000000205067227 */ /* 0x000fca00078e00ff */
[----:B------:R-:W-:-:S04]  /*1100*/  SHF.R.U32.HI R6, RZ, R3, R6 ;  /* 0x00000003ff067219 */ /* 0x000fc80000011606 */
[----:B------:R-:W-:-:S03]  /*1110*/  SEL R6, R5, R6, !P0 ;  /* 0x0000000605067207 */ /* 0x000fc60004000000 */
[----:B------:R-:W-:Y:S01]  /*1120*/  @!P1 IMAD.HI.U32 R8, R7, R2, RZ ;  /* 0x0000000207089227 */ /* 0x000fe200078e00ff */
[----:B------:R-:W-:-:S04]  /*1130*/  IADD3 R2, PT, PT, -R6, RZ, RZ ;  /* 0x000000ff06027210 */ /* 0x000fc80007ffe1ff */
[----:B------:R-:W-:Y:S01]  /*1140*/  @!P1 SHF.R.U32.HI R8, RZ, R3, R8 ;  /* 0x00000003ff089219 */ /* 0x000fe20000011608 */
[----:B------:R-:W-:-:S03]  /*1150*/  IMAD R2, R9, R2, R5 ;  /* 0x0000000209027224 */ /* 0x000fc600078e0205 */
[----:B------:R-:W-:-:S05]  /*1160*/  @!P1 SEL R3, R7, R8, !P0 ;  /* 0x0000000807039207 */ /* 0x000fca0004000000 */
[--C-:B------:R-:W-:Y:S02]  /*1170*/  @!P1 IMAD.IADD R6, R6, 0x1, -R3.reuse ;  /* 0x0000000106069824 */ /* 0x100fe400078e0a03 */
[----:B------:R-:W-:Y:S01]  /*1180*/  @!P1 IMAD R3, R2, R11, R3 ;  /* 0x0000000b02039224 */ /* 0x000fe200078e0203 */
[----:B------:R-:W-:Y:S01]  /*1190*/  IADD3 R2, PT, PT, -R7, RZ, RZ ;  /* 0x000000ff07027210 */ /* 0x000fe20007ffe1ff */
[----:B------:R-:W-:Y:S02]  /*11a0*/  @!P1 IMAD R5, R6, R9, R7 ;  /* 0x0000000906059224 */ /* 0x000fe400078e0207 */
[----:B------:R-:W-:Y:S02]  /*11b0*/  @!P1 IMAD.MOV.U32 R7, RZ, RZ, R3 ;  /* 0x000000ffff079224 */ /* 0x000fe400078e0003 */
[----:B------:R-:W-:Y:S02]  /*11c0*/  IMAD R2, R10, R2, R21 ;  /* 0x000000020a027224 */ /* 0x000fe400078e0215 */
[----:B------:R-:W-:-:S02]  /*11d0*/  IMAD R20, R5, R4, R13 ;  /* 0x0000000405147224 */ /* 0x000fc400078e020d */
[----:B------:R-:W-:Y:S02]  /*11e0*/  IMAD R21, R7, R10, R2 ;  /* 0x0000000a07157224 */ /* 0x000fe400078e0202 */
.L_x_15:
[----:B------:R-:W1:Y:S01]  /*11f0*/  LDCU UR4, c[0x0][0xb30] ;  /* 0x00016600ff0477ac */ /* 0x000e620008000800 */
[----:B------:R-:W2:Y:S08]  /*1200*/  S2UR UR37, SR_CgaCtaId ;  /* 0x00000000002579c3 */ /* 0x000eb00000008800 */
[----:B------:R-:W3:Y:S01]  /*1210*/  LDC R40, c[0x0][0xb24] ;  /* 0x0002c900ff287b82 */ /* 0x000ee20000000800 */
[----:B-1----:R-:W-:-:S09]  /*1220*/  UISETP.NE.AND UP1, UPT, UR4, 0x1, UPT ;  /* 0x000000010400788c */ /* 0x002fd2000bf25270 */
[----:B--2---:R-:W-:Y:S05]  /*1230*/  BRA.U UP1, `(.L_x_16) ;  /* 0x0000000101407547 */ /* 0x004fea000b800000 */
[----:B------:R-:W1:Y:S08]  /*1240*/  LDC.64 R4, c[0x0][0xb10] ;  /* 0x0002c400ff047b82 */ /* 0x000e700000000a00 */
[----:B------:R-:W2:Y:S08]  /*1250*/  LDC.64 R2, c[0x0][0xb18] ;  /* 0x0002c600ff027b82 */ /* 0x000eb00000000a00 */
[----:B------:R-:W4:Y:S08]  /*1260*/  LDC R6, c[0x0][0xb20] ;  /* 0x0002c800ff067b82 */ /* 0x000f300000000800 */
[----:B------:R-:W3:Y:S01]  /*1270*/  LDC R8, c[0x0][0xb0c] ;  /* 0x0002c300ff087b82 */ /* 0x000ee20000000800 */
[----:B-1----:R-:W-:-:S05]  /*1280*/  IMAD.HI.U32 R4, R21, R4, RZ ;  /* 0x0000000415047227 */ /* 0x002fca00078e00ff */
[----:B------:R-:W-:Y:S01]  /*1290*/  SHF.R.U32.HI R4, RZ, R5, R4 ;  /* 0x00000005ff047219 */ /* 0x000fe20000011604 */
[----:B--2---:R-:W-:Y:S01]  /*12a0*/  IMAD.HI.U32 R3, R20, R3, RZ ;  /* 0x0000000314037227 */ /* 0x004fe200078e00ff */
[----:B------:R-:W-:-:S04]  /*12b0*/  ISETP.NE.AND P0, PT, R2, 0x1, PT ;  /* 0x000000010200780c */ /* 0x000fc80003f05270 */
[----:B----4-:R-:W-:-:S04]  /*12c0*/  SHF.R.U32.HI R3, RZ, R6, R3 ;  /* 0x00000006ff037219 */ /* 0x010fc80000011603 */
[----:B------:R-:W-:Y:S02]  /*12d0*/  SEL R3, R20, R3, !P0 ;  /* 0x0000000314037207 */ /* 0x000fe40004000000 */
[----:B---3--:R-:W-:-:S04]  /*12e0*/  ISETP.NE.AND P1, PT, R8, 0x1, PT ;  /* 0x000000010800780c */ /* 0x008fc80003f25270 */
[----:B------:R-:W-:-:S05]  /*12f0*/  SEL R4, R21, R4, !P1 ;  /* 0x0000000415047207 */ /* 0x000fca0004800000 */
[----:B------:R-:W-:Y:S02]  /*1300*/  IMAD.IADD R5, R3, 0x1, -R4 ;  /* 0x0000000103057824 */ /* 0x000fe400078e0a04 */
[----:B------:R-:W-:Y:S02]  /*1310*/  IMAD.IADD R3, R4, 0x1, -R3 ;  /* 0x0000000104037824 */ /* 0x000fe400078e0a03 */
[----:B------:R-:W-:Y:S02]  /*1320*/  IMAD R21, R5, R8, R21 ;  /* 0x0000000805157224 */ /* 0x000fe400078e0215 */
[----:B------:R-:W-:-:S07]  /*1330*/  IMAD R20, R3, R2, R20 ;  /* 0x0000000203147224 */ /* 0x000fce00078e0214 */
.L_x_16:
[----:B------:R-:W-:Y:S01]  /*1340*/  BAR.SYNC.DEFER_BLOCKING 0x0 ;  /* 0x0000000000007b1d */ /* 0x000fe20000010000 */
[----:B------:R-:W-:Y:S01]  /*1350*/  UISETP.NE.AND UP1, UPT, UR8, 0x2, UPT ;  /* 0x000000020800788c */ /* 0x000fe2000bf25270 */
[----:B------:R-:W-:Y:S02]  /*1360*/  ISETP.NE.OR P5, PT, R0, 0x2, !P5 ;  /* 0x000000020000780c */ /* 0x000fe40006fa5670 */
[----:B------:R-:W-:-:S06]  /*1370*/  LOP3.LUT R2, R103, 0x1f, RZ, 0xc0, !PT ;  /* 0x0000001f67027812 */ /* 0x000fcc00078ec0ff */
[----:B------:R-:W-:Y:S05]  /*1380*/  BRA.U UP1, `(.L_x_17) ;  /* 0x0000001101807547 */ /* 0x000fea000b800000 */
[----:B------:R-:W1:Y:S01]  /*1390*/  LDCU UR13, c[0x0][0x38c] ;  /* 0x00007180ff0d77ac */ /* 0x000e620008000800 */
[----:B------:R-:W2:Y:S01]  /*13a0*/  LDC R9, c[0x0][0x370] ;  /* 0x0000dc00ff097b82 */ /* 0x000ea20000000800 */
[----:B------:R-:W-:Y:S01]  /*13b0*/  PLOP3.LUT P1, PT, PT, PT, UP2, 0x80, 0x8 ;  /* 0x000000000008781c */ /* 0x000fe20003f2f028 */
[----:B------:R-:W-:Y:S01]  /*13c0*/  IMAD.MOV.U32 R15, RZ, RZ, 0x1 ;  /* 0x00000001ff0f7424 */ /* 0x000fe200078e00ff */
[----:B------:R-:W-:Y:S01]  /*13d0*/  ISETP.EQ.OR P4, PT, R2, RZ, P5 ;  /* 0x000000ff0200720c */ /* 0x000fe20002f82670 */
[----:B------:R-:W-:Y:S01]  /*13e0*/  IMAD.MOV.U32 R14, RZ, RZ, RZ ;  /* 0x000000ffff0e7224 */ /* 0x000fe200078e00ff */
[----:B------:R-:W-:Y:S02]  /*13f0*/  PLOP3.LUT P1, PT, P1, PT, PT, 0x8, 0x80 ;  /* 0x000000000080781c */ /* 0x000fe40000f2e170 */
[----:B------:R-:W-:Y:S01]  /*1400*/  CS2R R12, SRZ ;  /* 0x00000000000c7805 */ /* 0x000fe2000001ff00 */
[----:B------:R-:W-:Y:S01]  /*1410*/  IMAD.MOV.U32 R10, RZ, RZ, 0x1 ;  /* 0x00000001ff0a7424 */ /* 0x000fe200078e00ff */
[----:B------:R-:W4:Y:S01]  /*1420*/  LDC R0, c[0x0][0x374] ;  /* 0x0000dd00ff007b82 */ /* 0x000f220000000800 */
[----:B------:R-:W2:Y:S01]  /*1430*/  LDCU.64 UR22, c[0x0][0x348] ;  /* 0x00006900ff1677ac */ /* 0x000ea20008000a00 */
[----:B------:R-:W-:Y:S01]  /*1440*/  UMOV UR6, URZ ;  /* 0x000000ff00067c82 */ /* 0x000fe20008000000 */
[----:B-1----:R-:W-:-:S04]  /*1450*/  UIADD3 UR5, UPT, UPT, UR13, 0x1f, URZ ;  /* 0x0000001f0d057890 */ /* 0x002fc8000fffe0ff */
[----:B------:R-:W-:-:S04]  /*1460*/  USHF.R.S32.HI UR4, URZ, 0x1f, UR5 ;  /* 0x0000001fff047899 */ /* 0x000fc80008011405 */
[----:B------:R-:W-:-:S04]  /*1470*/  ULEA.HI UR4, UR4, UR5, URZ, 0x5 ;  /* 0x0000000504047291 */ /* 0x000fc8000f8f28ff */
[----:B------:R-:W-:Y:S02]  /*1480*/  USHF.R.S32.HI UR15, URZ, 0x5, UR4 ;  /* 0x00000005ff0f7899 */ /* 0x000fe40008011404 */
[----:B------:R-:W-:Y:S02]  /*1490*/  UIADD3 UR4, UPT, UPT, UR13, -0x1, URZ ;  /* 0xffffffff0d047890 */ /* 0x000fe4000fffe0ff */
[----:B------:R-:W-:Y:S02]  /*14a0*/  UISETP.LT.U32.AND UP0, UPT, UR15, 0x5, UPT ;  /* 0x000000050f00788c */ /* 0x000fe4000bf01070 */
[----:B------:R-:W-:Y:S02]  /*14b0*/  UISETP.GE.U32.AND UP1, UPT, UR4, -0x3f, UPT ;  /* 0xffffffc10400788c */ /* 0x000fe4000bf26070 */
[----:B------:R-:W-:Y:S02]  /*14c0*/  USEL UR14, UR15, 0x5, UP0 ;  /* 0x000000050f0e7887 */ /* 0x000fe40008000000 */
[----:B------:R-:W-:-:S02]  /*14d0*/  UIADD3 UR13, UPT, UPT, UR13, 0x3e, URZ ;  /* 0x0000003e0d0d7890 */ /* 0x000fc4000fffe0ff */
[----:B------:R-:W-:Y:S02]  /*14e0*/  UIADD3 UR5, UPT, UPT, UR14, -0x1, URZ ;  /* 0xffffffff0e057890 */ /* 0x000fe4000fffe0ff */
[----:B------:R-:W-:-:S03]  /*14f0*/  UIADD3 UR7, UPT, UPT, UR15, -UR14, URZ ;  /* 0x8000000e0f077290 */ /* 0x000fc6000fffe0ff */
[----:B------:R-:W-:-:S04]  /*1500*/  @UP1 UIADD3 UR5, UPT, UPT, UR14, URZ, URZ ;  /* 0x000000ff0e051290 */ /* 0x000fc8000fffe0ff */
[----:B--2---:R-:W-:-:S12]  /*1510*/  UIADD3 UR5, UPT, UPT, UR5, 0x1, URZ ;  /* 0x0000000105057890 */ /* 0x004fd8000fffe0ff */
.L_x_35:
[----:B------:R-:W-:Y:S01]  /*1520*/  UISETP.NE.AND UP0, UPT, UR37, URZ, UPT ;  /* 0x000000ff2500728c */ /* 0x000fe2000bf05270 */
[----:B------:R-:W1:Y:S08]  /*1530*/  S2UR UR37, SR_CgaCtaId ;  /* 0x00000000002579c3 */ /* 0x000e700000008800 */
[----:B------:R-:W-:Y:S05]  /*1540*/  BRA.U UP0, `(.L_x_18) ;  /* 0x0000000100347547 */ /* 0x000fea000b800000 */
[----:B------:R-:W2:Y:S01]  /*1550*/  S2R R2, SR_CgaCtaId ;  /* 0x0000000000027919 */ /* 0x000ea20000008800 */
[----:B------:R-:W-:-:S04]  /*1560*/  MOV R3, 0x400 ;  /* 0x0000040000037802 */ /* 0x000fc80000000f00 */
[----:B--2---:R-:W-:Y:S02]  /*1570*/  LEA R3, R2, R3, 0x18 ;  /* 0x0000000302037211 */ /* 0x004fe400078ec0ff */
[----:B------:R-:W-:-:S03]  /*1580*/  SHF.L.U32 R2, R10, 0x1f, RZ ;  /* 0x0000001f0a027819 */ /* 0x000fc600000006ff */
[----:B------:R-:W-:-:S04]  /*1590*/  IMAD R3, R12, 0x8, R3 ;  /* 0x000000080c037824 */ /* 0x000fc800078e0203 */
[----:B------:R-:W2:Y:S02]  /*15a0*/  SYNCS.PHASECHK.TRANS64.TRYWAIT P0, [R3+URZ+0xf0], R2 ;  /* 0x0000f002030075a7 */ /* 0x000ea400080011ff */
[----:B--2---:R-:W-:Y:S05]  /*15b0*/  @!P0 BRA `(.L_x_19) ;  /* 0x0000005800f08947 */ /* 0x004fea0003800000 */
.L_x_106:
[----:B------:R-:W-:Y:S01]  /*15c0*/  VIADD R12, R12, 0x1 ;  /* 0x000000010c0c7836 */ /* 0x000fe20000000000 */
[----:B------:R2:W-:Y:S04]  /*15d0*/  SYNCS.ARRIVE.TRANS64.A1T0 RZ, [R3+URZ+0xe0], RZ ;  /* 0x0000e0ff03ff79a7 */ /* 0x0005e800081000ff */
[----:B------:R-:W-:-:S04]  /*15e0*/  ISETP.NE.AND P0, PT, R12, 0x2, PT ;  /* 0x000000020c00780c */ /* 0x000fc80003f05270 */
[----:B------:R-:W-:Y:S02]  /*15f0*/  SEL R12, R12, RZ, P0 ;  /* 0x000000ff0c0c7207 */ /* 0x000fe40000000000 */
[----:B--2---:R-:W-:-:S04]  /*1600*/  SEL R3, RZ, 0x1, P0 ;  /* 0x00000001ff037807 */ /* 0x004fc80000000000 */
[----:B------:R-:W-:-:S07]  /*1610*/  LOP3.LUT R10, R10, R3, RZ, 0x3c, !PT ;  /* 0x000000030a0a7212 */ /* 0x000fce00078e3cff */
.L_x_18:
[----:B------:R-:W-:Y:S01]  /*1620*/  UMOV UR4, 0x400 ;  /* 0x0000040000047882 */ /* 0x000fe20000000000 */
[----:B------:R-:W-:Y:S01]  /*1630*/  SHF.L.U32 R2, R15, 0x1f, RZ ;  /* 0x0000001f0f027819 */ /* 0x000fe200000006ff */
[----:B-1----:R-:W-:Y:S01]  /*1640*/  ULEA UR4, UR37, UR4, 0x18 ;  /* 0x0000000425047291 */ /* 0x002fe2000f8ec0ff */
[----:B------:R-:W-:Y:S01]  /*1650*/  R2UR UR35, R21 ;  /* 0x00000000152372ca */ /* 0x000fe200000e0000 */
[----:B------:R-:W-:Y:S01]  /*1660*/  UISETP.GE.U32.AND UP0, UPT, UR13, 0x3f, UPT ;  /* 0x0000003f0d00788c */ /* 0x000fe2000bf06070 */
[----:B------:R-:W-:Y:S01]  /*1670*/  R2UR UR11, R20 ;  /* 0x00000000140b72ca */ /* 0x000fe200000e0000 */
[----:B------:R-:W-:Y:S01]  /*1680*/  ULEA UR8, UR6, UR4, 0x3 ;  /* 0x0000000406087291 */ /* 0x000fe2000f8e18ff */
[----:B------:R-:W-:-:S08]  /*1690*/  UMOV UR24, URZ ;  /* 0x000000ff00187c82 */ /* 0x000fd00008000000 */
[----:B------:R1:W2:Y:S01]  /*16a0*/  SYNCS.PHASECHK.TRANS64.TRYWAIT P0, [UR8+0x28], R2 ;  /* 0x00002802ff0075a7 */ /* 0x0002a20008001108 */
[----:B------:R-:W-:Y:S02]  /*16b0*/  USHF.L.U32 UR35, UR35, 0x6, URZ ;  /* 0x0000000623237899 */ /* 0x000fe400080006ff */
[----:B------:R-:W-:Y:S01]  /*16c0*/  USHF.L.U32 UR11, UR11, 0x7, URZ ;  /* 0x000000070b0b7899 */ /* 0x000fe200080006ff */
[----:B------:R-:W-:Y:S11]  /*16d0*/  BRA.U !UP0, `(.L_x_20) ;  /* 0x0000000108a87547 */ /* 0x000ff6000b800000 */
[----:B------:R-:W-:Y:S01]  /*16e0*/  UMOV UR16, URZ ;  /* 0x000000ff00107c82 */ /* 0x000fe20008000000 */
[----:B------:R-:W-:-:S05]  /*16f0*/  UMOV UR17, UR6 ;  /* 0x0000000600117c82 */ /* 0x000fca0008000000 */
.L_x_25:
[----:B-1----:R-:W-:Y:S01]  /*1700*/  ULEA UR33, UR17, UR4, 0x3 ;  /* 0x0000000411217291 */ /* 0x002fe2000f8e18ff */
[----:B--2---:R-:W-:Y:S01]  /*1710*/  @!P5 MOV R3, 0x1800 ;  /* 0x000018000003d802 */ /* 0x004fe20000000f00 */
[----:B--2---:R-:W-:Y:S10]  /*1720*/  @P0 BRA `(.L_x_21) ;  /* 0x00000000000c0947 */ /* 0x004ff40003800000 */
[----:B------:R-:W-:-:S04]  /*1730*/  SHF.L.U32 R5, R15, 0x1f, RZ ;  /* 0x0000001f0f057819 */ /* 0x000fc800000006ff */
[----:B------:R-:W2:Y:S02]  /*1740*/  SYNCS.PHASECHK.TRANS64.TRYWAIT P0, [UR33+0x28], R5 ;  /* 0x00002805ff0075a7 */ /* 0x000ea40008001121 */
[----:B--2---:R-:W-:Y:S05]  /*1750*/  @!P0 BRA `(.L_x_22) ;  /* 0x00000058009c8947 */ /* 0x004fea0003800000 */
.L_x_21:
[----:B------:R2:W-:Y:S01]  /*1760*/  @!P5 SYNCS.ARRIVE.TRANS64 RZ, [UR33], R3 ;  /* 0x00000003ffffd9a7 */ /* 0x0005e20008000021 */
[----:B------:R-:W-:Y:S04]  /*1770*/  BSSY.RECONVERGENT B0, `(.L_x_23) ;  /* 0x0000003000007945 */ /* 0x000fe80003800200 */
[----:B------:R-:W-:Y:S05]  /*1780*/  @P4 BRA `(.L_x_24) ;  /* 0x0000000000044947 */ /* 0x000fea0003800000 */
[----:B------:R-:W-:Y:S05]  /*1790*/  BPT.TRAP 0x1 ;  /* 0x000000040000795c */ /* 0x000fea0000300000 */
.L_x_24:
[----:B------:R-:W-:Y:S05]  /*17a0*/  BSYNC.RECONVERGENT B0 ;  /* 0x0000000000007941 */ /* 0x000fea0003800200 */
.L_x_23:
[----:B------:R-:W-:Y:S02]  /*17b0*/  UIADD3 UR6, UPT, UPT, UR17, 0x1, URZ ;  /* 0x0000000111067890 */ /* 0x000fe4000fffe0ff */
[----:B------:R-:W-:Y:S02]  /*17c0*/  ULEA UR32, UR17, UR4, 0xb ;  /* 0x0000000411207291 */ /* 0x000fe4000f8e58ff */
[----:B------:R-:W-:Y:S02]  /*17d0*/  UISETP.NE.AND UP0, UPT, UR6, 0x5, UPT ;  /* 0x000000050600788c */ /* 0x000fe4000bf05270 */
[----:B------:R-:W-:Y:S02]  /*17e0*/  UIADD3 UR26, UP1, UPT, UR22, 0x80, URZ ;  /* 0x00000080161a7890 */ /* 0x000fe4000ff3e0ff */
[----:B------:R-:W-:Y:S02]  /*17f0*/  USEL UR9, URZ, 0x1, UP0 ;  /* 0x00000001ff097887 */ /* 0x000fe40008000000 */
[----:B------:R-:W-:-:S02]  /*1800*/  USEL UR6, UR6, URZ, UP0 ;  /* 0x000000ff06067287 */ /* 0x000fc40008000000 */
[----:B------:R-:W-:Y:S02]  /*1810*/  UIADD3 UR20, UP0, UPT, UR22, 0x180, URZ ;  /* 0x0000018016147890 */ /* 0x000fe4000ff1e0ff */
[----:B------:R-:W-:Y:S01]  /*1820*/  ULEA UR8, UR6, UR4, 0x3 ;  /* 0x0000000406087291 */ /* 0x000fe2000f8e18ff */
[----:B------:R-:W-:Y:S01]  /*1830*/  LOP3.LUT R15, R15, UR9, RZ, 0x3c, !PT ;  /* 0x000000090f0f7c12 */ /* 0x000fe2000f8e3cff */
[----:B------:R-:W-:Y:S02]  /*1840*/  USHF.L.U32 UR34, UR16, 0x5, URZ ;  /* 0x0000000510227899 */ /* 0x000fe400080006ff */
[----:B------:R-:W-:Y:S01]  /*1850*/  UIADD3.X UR27, UPT, UPT, URZ, UR23, URZ, UP1, !UPT ;  /* 0x00000017ff1b7290 */ /* 0x000fe20008ffe4ff */
[----:B-1----:R-:W-:Y:S01]  /*1860*/  SHF.L.U32 R2, R15, 0x1f, RZ ;  /* 0x0000001f0f027819 */ /* 0x002fe200000006ff */
[----:B------:R-:W-:Y:S02]  /*1870*/  UIADD3 UR32, UPT, UPT, UR32, 0x4400, URZ ;  /* 0x0000440020207890 */ /* 0x000fe4000fffe0ff */
[----:B------:R-:W-:Y:S01]  /*1880*/  UIADD3.X UR21, UPT, UPT, URZ, UR23, URZ, UP0, !UPT ;  /* 0x00000017ff157290 */ /* 0x000fe200087fe4ff */
[----:B------:R1:W1:Y:S01]  /*1890*/  SYNCS.PHASECHK.TRANS64.TRYWAIT P0, [UR8+0x28], R2 ;  /* 0x00002802ff0075a7 */ /* 0x0002620008001108 */
[----:B------:R-:W-:Y:S01]  /*18a0*/  ULEA UR8, UR17, UR4, 0xc ;  /* 0x0000000411087291 */ /* 0x000fe2000f8e60ff */
[----:B------:R-:W-:Y:S01]  /*18b0*/  UMOV UR18, 0x0 ;  /* 0x0000000000127882 */ /* 0x000fe20000000000 */
[----:B------:R-:W-:-:S02]  /*18c0*/  UMOV UR19, 0x10000000 ;  /* 0x1000000000137882 */ /* 0x000fc40000000000 */
[----:B------:R-:W-:Y:S01]  /*18d0*/  UIADD3 UR8, UPT, UPT, UR8, 0x6c00, URZ ;  /* 0x00006c0008087890 */ /* 0x000fe2000fffe0ff */
[----:B------:R1:W-:Y:S01]  /*18e0*/  UTMALDG.3D [UR32], [UR26], desc[UR18] ;  /* 0x000012201a0075b4 */ /* 0x0003e20008011000 */
[----:B------:R-:W-:Y:S01]  /*18f0*/  UMOV UR12, UR36 ;  /* 0x00000024000c7c82 */ /* 0x000fe20008000000 */
[----:B------:R-:W-:Y:S01]  /*1900*/  UMOV UR9, UR33 ;  /* 0x0000002100097c82 */ /* 0x000fe20008000000 */
[----:B------:R-:W-:Y:S01]  /*1910*/  UMOV UR10, UR34 ;  /* 0x00000022000a7c82 */ /* 0x000fe20008000000 */
[----:B------:R-:W-:Y:S01]  /*1920*/  UIADD3 UR16, UPT, UPT, UR16, 0x1, URZ ;  /* 0x0000000110107890 */ /* 0x000fe2000fffe0ff */
[----:B------:R-:W-:Y:S01]  /*1930*/  UMOV UR24, UR5 ;  /* 0x0000000500187c82 */ /* 0x000fe20008000000 */
[----:B------:R-:W-:Y:S02]  /*1940*/  UMOV UR17, UR6 ;  /* 0x0000000600117c82 */ /* 0x000fe40008000000 */
[----:B------:R1:W-:Y:S01]  /*1950*/  UTMALDG.3D [UR8], [UR20], desc[UR18] ;  /* 0x00001208140075b4 */ /* 0x0003e20008011000 */
[----:B------:R-:W-:-:S09]  /*1960*/  UISETP.NE.AND UP0, UPT, UR16, UR5, UPT ;  /* 0x000000051000728c */ /* 0x000fd2000bf05270 */
[----:B------:R-:W-:Y:S05]  /*1970*/  BRA.U UP0, `(.L_x_25) ;  /* 0xfffffffd00607547 */ /* 0x000fea000b83ffff */
.L_x_20:
[----:B-1----:R-:W-:Y:S01]  /*1980*/  ULEA UR8, UR6, UR4, 0x3 ;  /* 0x0000000406087291 */ /* 0x002fe2000f8e18ff */
[----:B------:R-:W-:Y:S01]  /*1990*/  SHF.L.U32 R2, R15, 0x1f, RZ ;  /* 0x0000001f0f027819 */ /* 0x000fe200000006ff */
[----:B------:R-:W-:Y:S01]  /*19a0*/  @!P1 SYNCS.ARRIVE.TRANS64.A1T0 RZ, [UR4+0x78], RZ ;  /* 0x000078ffffff99a7 */ /* 0x000fe20008100004 */
[----:B------:R-:W-:-:S06]  /*19b0*/  UISETP.GT.AND UP0, UPT, UR15, UR14, UPT ;  /* 0x0000000e0f00728c */ /* 0x000fcc000bf04270 */
[----:B--2---:R1:W2:Y:S03]  /*19c0*/  SYNCS.PHASECHK.TRANS64.TRYWAIT P0, [UR8+0x28], R2 ;  /* 0x00002802ff0075a7 */ /* 0x0042a60008001108 */
[----:B------:R-:W-:Y:S05]  /*19d0*/  BRA.U !UP0, `(.L_x_26) ;  /* 0x0000000108ac7547 */ /* 0x000fea000b800000 */
[----:B------:R-:W-:Y:S01]  /*19e0*/  UIADD3 UR21, UPT, UPT, UR7, UR24, URZ ;  /* 0x0000001807157290 */ /* 0x000fe2000fffe0ff */
[----:B------:R-:W-:-:S11]  /*19f0*/  UMOV UR25, UR6 ;  /* 0x0000000600197c82 */ /* 0x000fd60008000000 */
.L_x_31:
[----:B-1----:R-:W-:Y:S01]  /*1a00*/  ULEA UR17, UR25, UR4, 0x3 ;  /* 0x0000000419117291 */ /* 0x002fe2000f8e18ff */
[----:B--2---:R-:W-:Y:S01]  /*1a10*/  @!P5 MOV R3, 0x1800 ;  /* 0x000018000003d802 */ /* 0x004fe20000000f00 */
[----:B--2---:R-:W-:Y:S10]  /*1a20*/  @P0 BRA `(.L_x_27) ;  /* 0x00000000000c0947 */ /* 0x004ff40003800000 */
[----:B------:R-:W-:-:S04]  /*1a30*/  SHF.L.U32 R5, R15, 0x1f, RZ ;  /* 0x0000001f0f057819 */ /* 0x000fc800000006ff */
[----:B------:R-:W2:Y:S02]  /*1a40*/  SYNCS.PHASECHK.TRANS64.TRYWAIT P0, [UR17+0x28], R5 ;  /* 0x00002805ff0075a7 */ /* 0x000ea40008001111 */
[----:B--2---:R-:W-:Y:S05]  /*1a50*/  @!P0 BRA `(.L_x_28) ;  /* 0x0000005400f48947 */ /* 0x004fea0003800000 */
.L_x_27:
[----:B------:R2:W-:Y:S01]  /*1a60*/  @!P5 SYNCS.ARRIVE.TRANS64 RZ, [UR17], R3 ;  /* 0x00000003ffffd9a7 */ /* 0x0005e20008000011 */
[----:B------:R-:W-:Y:S04]  /*1a70*/  BSSY.RECONVERGENT B0, `(.L_x_29) ;  /* 0x0000003000007945 */ /* 0x000fe80003800200 */
[----:B------:R-:W-:Y:S05]  /*1a80*/  @P4 BRA `(.L_x_30) ;  /* 0x0000000000044947 */ /* 0x000fea0003800000 */
[----:B------:R-:W-:Y:S05]  /*1a90*/  BPT.TRAP 0x1 ;  /* 0x000000040000795c */ /* 0x000fea0000300000 */
.L_x_30:
[----:B------:R-:W-:Y:S05]  /*1aa0*/  BSYNC.RECONVERGENT B0 ;  /* 0x0000000000007941 */ /* 0x000fea0003800200 */
.L_x_29:
        /* <DEDUP_REMOVED lines=10> */
[----:B------:R-:W-:Y:S01]  /*1b50*/  UIADD3 UR16, UPT, UPT, UR16, 0x4400, URZ ;  /* 0x0000440010107890 */ /* 0x000fe2000fffe0ff */
[----:B-1----:R-:W-:Y:S01]  /*1b60*/  SHF.L.U32 R2, R15, 0x1f, RZ ;  /* 0x0000001f0f027819 */ /* 0x002fe200000006ff */
[----:B------:R-:W-:Y:S02]  /*1b70*/  UIADD3.X UR31, UPT, UPT, URZ, UR23, URZ, UP1, !UPT ;  /* 0x00000017ff1f7290 */ /* 0x000fe40008ffe4ff */
[----:B------:R-:W-:Y:S01]  /*1b80*/  UIADD3.X UR29, UPT, UPT, URZ, UR23, URZ, UP0, !UPT ;  /* 0x00000017ff1d7290 */ /* 0x000fe200087fe4ff */
[----:B------:R1:W1:Y:S01]  /*1b90*/  SYNCS.PHASECHK.TRANS64.TRYWAIT P0, [UR8+0x28], R2 ;  /* 0x00002802ff0075a7 */ /* 0x0002620008001108 */
[----:B------:R-:W-:Y:S01]  /*1ba0*/  ULEA UR8, UR25, UR4, 0xc ;  /* 0x0000000419087291 */ /* 0x000fe2000f8e60ff */
[----:B------:R-:W-:Y:S01]  /*1bb0*/  UMOV UR26, 0x0 ;  /* 0x00000000001a7882 */ /* 0x000fe20000000000 */
[----:B------:R-:W-:-:S02]  /*1bc0*/  UMOV UR27, 0x10000000 ;  /* 0x10000000001b7882 */ /* 0x000fc40000000000 */
[----:B------:R-:W-:Y:S01]  /*1bd0*/  UIADD3 UR8, UPT, UPT, UR8, 0x6c00, URZ ;  /* 0x00006c0008087890 */ /* 0x000fe2000fffe0ff */
[----:B------:R-:W-:Y:S01]  /*1be0*/  UMOV UR19, UR35 ;  /* 0x0000002300137c82 */ /* 0x000fe20008000000 */
[----:B------:R-:W-:Y:S01]  /*1bf0*/  UMOV UR20, UR36 ;  /* 0x0000002400147c82 */ /* 0x000fe20008000000 */
[----:B------:R-:W-:Y:S01]  /*1c00*/  UMOV UR12, UR36 ;  /* 0x00000024000c7c82 */ /* 0x000fe20008000000 */
[----:B------:R-:W-:Y:S01]  /*1c10*/  UMOV UR9, UR17 ;  /* 0x0000001100097c82 */ /* 0x000fe20008000000 */
[----:B------:R-:W-:Y:S01]  /*1c20*/  UMOV UR10, UR18 ;  /* 0x00000012000a7c82 */ /* 0x000fe20008000000 */
[----:B------:R1:W-:Y:S01]  /*1c30*/  UTMALDG.3D [UR16], [UR30], desc[UR26] ;  /* 0x00001a101e0075b4 */ /* 0x0003e20008011000 */
[----:B------:R-:W-:Y:S01]  /*1c40*/  UIADD3 UR24, UPT, UPT, UR24, 0x1, URZ ;  /* 0x0000000118187890 */ /* 0x000fe2000fffe0ff */
[----:B------:R-:W-:-:S03]  /*1c50*/  UMOV UR25, UR6 ;  /* 0x0000000600197c82 */ /* 0x000fc60008000000 */
[----:B------:R-:W-:Y:S01]  /*1c60*/  UISETP.NE.AND UP0, UPT, UR24, UR21, UPT ;  /* 0x000000151800728c */ /* 0x000fe2000bf05270 */
[----:B------:R1:W-:Y:S08]  /*1c70*/  UTMALDG.3D [UR8], [UR28], desc[UR26] ;  /* 0x00001a081c0075b4 */ /* 0x0003f00008011000 */
[----:B------:R-:W-:Y:S05]  /*1c80*/  BRA.U UP0, `(.L_x_31) ;  /* 0xfffffffd005c7547 */ /* 0x000fea000b83ffff */
.L_x_26:
[C---:B-1----:R-:W-:Y:S01]  /*1c90*/  LEA R2, R14.reuse, UR4, 0x3 ;  /* 0x000000040e027c11 */ /* 0x042fe2000f8e18ff */
[----:B------:R-:W-:Y:S01]  /*1ca0*/  NOP ;  /* 0x0000000000007918 */ /* 0x000fe20000000000 */
[----:B--2---:R-:W-:Y:S02]  /*1cb0*/  SHF.L.U32 R3, R13, 0x1f, RZ ;  /* 0x0000001f0d037819 */ /* 0x004fe400000006ff */
[----:B------:R-:W-:Y:S02]  /*1cc0*/  LEA R4, R14, UR4, 0x4 ;  /* 0x000000040e047c11 */ /* 0x000fe4000f8e20ff */
[----:B------:R-:W1:Y:S02]  /*1cd0*/  SYNCS.PHASECHK.TRANS64.TRYWAIT P0, [R2+URZ+0x80], R3 ;  /* 0x00008003020075a7 */ /* 0x000e6400080011ff */
[----:B-1----:R-:W-:Y:S05]  /*1ce0*/  @!P0 BRA `(.L_x_32) ;  /* 0x0000005400688947 */ /* 0x002fea0003800000 */
.L_x_109:
[----:B------:R-:W2:Y:S01]  /*1cf0*/  LDS.128 R4, [R4+0x110] ;  /* 0x0001100004047984 */ /* 0x000ea20000000c00 */
[----:B---3--:R-:W-:Y:S01]  /*1d00*/  ISETP.GE.AND P0, PT, R40, 0x1, PT ;  /* 0x000000012800780c */ /* 0x008fe20003f06270 */
[----:B-1----:R-:W-:Y:S01]  /*1d10*/  VIADD R2, R2, 0x90 ;  /* 0x0000009002027836 */ /* 0x002fe20000000000 */
[----:B------:R-:W-:Y:S01]  /*1d20*/  @!PT LDS RZ, [RZ] ;  /* 0x00000000fffff984 */ /* 0x000fe20000000800 */
[----:B------:R-:W-:Y:S01]  /*1d30*/  @!PT LDS RZ, [RZ] ;  /* 0x00000000fffff984 */ /* 0x000fe20000000800 */
[----:B------:R-:W-:Y:S01]  /*1d40*/  @!PT LDS RZ, [RZ] ;  /* 0x00000000fffff984 */ /* 0x000fe20000000800 */
[----:B------:R-:W-:Y:S01]  /*1d50*/  @!PT LDS RZ, [RZ] ;  /* 0x00000000fffff984 */ /* 0x000fe20000000800 */
[----:B------:R1:W-:Y:S06]  /*1d60*/  MEMBAR.ALL.CTA ;  /* 0x0000000000007992 */ /* 0x0003ec0000008000 */
[----:B-1----:R-:W1:Y:S01]  /*1d70*/  FENCE.VIEW.ASYNC.S ;  /* 0x00000000000073c6 */ /* 0x002e620000000000 */
[----:B------:R-:W-:-:S04]  /*1d80*/  PRMT R2, RZ, 0x654, R2 ;  /* 0x00000654ff027816 */ /* 0x000fc80000000002 */
[----:B-1----:R1:W-:Y:S01]  /*1d90*/  SYNCS.ARRIVE.TRANS64.RED.A1T0 RZ, [R2+URZ], RZ ;  /* 0x000000ff02ff79a7 */ /* 0x0023e200081004ff */
[----:B--2---:R-:W-:-:S13]  /*1da0*/  LOP3.LUT P2, RZ, R6, 0x1, RZ, 0xc0, !PT ;  /* 0x0000000106ff7812 */ /* 0x004fda000784c0ff */
[----:B------:R-:W-:Y:S01]  /*1db0*/  @P2 SHF.R.U32.HI R3, RZ, 0x10, R5 ;  /* 0x00000010ff032819 */ /* 0x000fe20000011605 */
[----:B------:R-:W-:Y:S01]  /*1dc0*/  VOTEU.ANY UP0, P2 ;  /* 0x0000000000ff7886 */ /* 0x000fe20001000100 */
[----:B------:R-:W-:Y:S02]  /*1dd0*/  @P2 MOV R11, R4 ;  /* 0x00000004000b2202 */ /* 0x000fe40000000f00 */
[----:B------:R-:W-:Y:S02]  /*1de0*/  @P2 R2UR.BROADCAST UR8, R3 ;  /* 0x00000000030822ca */ /* 0x000fe400008e0000 */
[----:B------:R-:W-:-:S11]  /*1df0*/  @P2 LOP3.LUT R8, R5, 0xffff, RZ, 0xc0, !PT ;  /* 0x0000ffff05082812 */ /* 0x000fd600078ec0ff */
[----:B------:R-:W-:Y:S01]  /*1e00*/  @UP0 UMOV UR36, UR8 ;  /* 0x0000000800240c82 */ /* 0x000fe20008000000 */
[----:B-1----:R-:W-:Y:S05]  /*1e10*/  @!P0 BRA `(.L_x_33) ;  /* 0x0000000000b88947 */ /* 0x002fea0003800000 */
[----:B------:R-:W4:Y:S01]  /*1e20*/  LDC.64 R4, c[0x0][0xb18] ;  /* 0x0002c600ff047b82 */ /* 0x000f220000000a00 */
[----:B------:R-:W-:-:S07]  /*1e30*/  ISETP.NE.AND P3, PT, R40, 0x1, PT ;  /* 0x000000012800780c */ /* 0x000fce0003f65270 */
[----:B------:R-:W1:Y:S08]  /*1e40*/  LDC.64 R6, c[0x0][0xb10] ;  /* 0x0002c400ff067b82 */ /* 0x000e700000000a00 */
[----:B------:R-:W2:Y:S08]  /*1e50*/  LDC R16, c[0x0][0xb20] ;  /* 0x0002c800ff107b82 */ /* 0x000eb00000000800 */
[----:B------:R-:W3:Y:S01]  /*1e60*/  LDC R18, c[0x0][0xb0c] ;  /* 0x0002c300ff127b82 */ /* 0x000ee20000000800 */
[----:B----4-:R-:W-:Y:S01]  /*1e70*/  IMAD.HI.U32 R17, R0, R5, RZ ;  /* 0x0000000500117227 */ /* 0x010fe200078e00ff */
[----:B------:R-:W-:-:S03]  /*1e80*/  ISETP.NE.AND P0, PT, R4, 0x1, PT ;  /* 0x000000010400780c */ /* 0x000fc60003f05270 */
[----:B------:R-:W-:-:S03]  /*1e90*/  IMAD.HI.U32 R5, R8, R5, RZ ;  /* 0x0000000508057227 */ /* 0x000fc600078e00ff */
[----:B------:R-:W4:Y:S01]  /*1ea0*/  LDC.64 R2, c[0x0][0xb28] ;  /* 0x0002ca00ff027b82 */ /* 0x000f220000000a00 */
[----:B-1----:R-:W-:-:S04]  /*1eb0*/  IMAD.HI.U32 R20, R9, R6, RZ ;  /* 0x0000000609147227 */ /* 0x002fc800078e00ff */
[----:B------:R-:W-:Y:S01]  /*1ec0*/  IMAD.HI.U32 R22, R11, R6, RZ ;  /* 0x000000060b167227 */ /* 0x000fe200078e00ff */
[----:B------:R-:W-:Y:S02]  /*1ed0*/  SHF.R.U32.HI R20, RZ, R7, R20 ;  /* 0x00000007ff147219 */ /* 0x000fe40000011614 */
[-C--:B--2---:R-:W-:Y:S02]  /*1ee0*/  SHF.R.U32.HI R17, RZ, R16.reuse, R17 ;  /* 0x00000010ff117219 */ /* 0x084fe40000011611 */
[----:B------:R-:W-:Y:S02]  /*1ef0*/  SHF.R.U32.HI R5, RZ, R16, R5 ;  /* 0x00000010ff057219 */ /* 0x000fe40000011605 */
[----:B------:R-:W-:Y:S02]  /*1f00*/  SEL R17, R0, R17, !P0 ;  /* 0x0000001100117207 */ /* 0x000fe40004000000 */
[----:B------:R-:W-:Y:S02]  /*1f10*/  SHF.R.U32.HI R22, RZ, R7, R22 ;  /* 0x00000007ff167219 */ /* 0x000fe40000011616 */
[----:B---3--:R-:W-:-:S02]  /*1f20*/  ISETP.NE.AND P1, PT, R18, 0x1, PT ;  /* 0x000000011200780c */ /* 0x008fc40003f25270 */
[----:B------:R-:W-:Y:S02]  /*1f30*/  SEL R5, R8, R5, !P0 ;  /* 0x0000000508057207 */ /* 0x000fe40004000000 */
[----:B------:R-:W-:Y:S02]  /*1f40*/  SEL R19, R9, R20, !P1 ;  /* 0x0000001409137207 */ /* 0x000fe40004800000 */
[----:B------:R-:W-:Y:S01]  /*1f50*/  SEL R7, R11, R22, !P1 ;  /* 0x000000160b077207 */ /* 0x000fe20004800000 */
[----:B----4-:R-:W-:-:S04]  /*1f60*/  IMAD.HI.U32 R20, R17, R2, RZ ;  /* 0x0000000211147227 */ /* 0x010fc800078e00ff */
[----:B------:R-:W-:Y:S01]  /*1f70*/  IMAD.HI.U32 R6, R19, R2, RZ ;  /* 0x0000000213067227 */ /* 0x000fe200078e00ff */
[----:B------:R-:W-:-:S04]  /*1f80*/  @P3 SHF.R.U32.HI R17, RZ, R3, R20 ;  /* 0x00000003ff113219 */ /* 0x000fc80000011614 */
[----:B------:R-:W-:Y:S01]  /*1f90*/  @P3 SHF.R.U32.HI R19, RZ, R3, R6 ;  /* 0x00000003ff133219 */ /* 0x000fe20000011606 */
[----:B------:R-:W-:-:S04]  /*1fa0*/  IMAD R17, R40, R17, RZ ;  /* 0x0000001128117224 */ /* 0x000fc800078e02ff */
[----:B------:R-:W-:Y:S01]  /*1fb0*/  IMAD R6, R40, R19, RZ ;  /* 0x0000001328067224 */ /* 0x000fe200078e02ff */
[C---:B------:R-:W-:Y:S02]  /*1fc0*/  ISETP.GE.AND P0, PT, R5.reuse, R17, PT ;  /* 0x000000110500720c */ /* 0x040fe40003f06270 */
[----:B------:R-:W-:Y:S02]  /*1fd0*/  IADD3 R17, PT, PT, -R5, RZ, RZ ;  /* 0x000000ff05117210 */ /* 0x000fe40007ffe1ff */
[----:B------:R-:W-:Y:S01]  /*1fe0*/  ISETP.GE.OR P0, PT, R7, R6, P0 ;  /* 0x000000060700720c */ /* 0x000fe20000706670 */
[----:B------:R-:W-:-:S04]  /*1ff0*/  IMAD.HI.U32 R6, R5, R2, RZ ;  /* 0x0000000205067227 */ /* 0x000fc800078e00ff */
[----:B------:R-:W-:Y:S01]  /*2000*/  IMAD R8, R4, R17, R8 ;  /* 0x0000001104087224 */ /* 0x000fe200078e0208 */
[----:B------:R-:W-:-:S04]  /*2010*/  SHF.R.U32.HI R6, RZ, R3, R6 ;  /* 0x00000003ff067219 */ /* 0x000fc80000011606 */
[----:B------:R-:W-:-:S03]  /*2020*/  SEL R6, R5, R6, !P3 ;  /* 0x0000000605067207 */ /* 0x000fc60005800000 */
[----:B------:R-:W-:-:S04]  /*2030*/  @!P0 IMAD.HI.U32 R16, R7, R2, RZ ;  /* 0x0000000207108227 */ /* 0x000fc800078e00ff */
[----:B------:R-:W-:Y:S01]  /*2040*/  IMAD.MOV R2, RZ, RZ, -R6 ;  /* 0x000000ffff027224 */ /* 0x000fe200078e0a06 */
[----:B------:R-:W-:-:S03]  /*2050*/  @!P0 SHF.R.U32.HI R16, RZ, R3, R16 ;  /* 0x00000003ff108219 */ /* 0x000fc60000011610 */
[----:B------:R-:W-:Y:S01]  /*2060*/  IMAD R2, R40, R2, R5 ;  /* 0x0000000228027224 */ /* 0x000fe200078e0205 */
        /* <DEDUP_REMOVED lines=9> */
.L_x_33:
[----:B------:R-:W1:Y:S02]  /*2100*/  LDCU UR8, c[0x0][0xb30] ;  /* 0x00016600ff0877ac */ /* 0x000e640008000800 */
[----:B-1----:R-:W-:-:S09]  /*2110*/  UISETP.NE.AND UP0, UPT, UR8, 0x1, UPT ;  /* 0x000000010800788c */ /* 0x002fd2000bf05270 */
[----:B------:R-:W-:Y:S05]  /*2120*/  BRA.U UP0, `(.L_x_34) ;  /* 0x0000000100407547 */ /* 0x000fea000b800000 */
[----:B------:R-:W1:Y:S08]  /*2130*/  LDC.64 R4, c[0x0][0xb10] ;  /* 0x0002c400ff047b82 */ /* 0x000e700000000a00 */
[----:B------:R-:W2:Y:S08]  /*2140*/  LDC.64 R2, c[0x0][0xb18] ;  /* 0x0002c600ff027b82 */ /* 0x000eb00000000a00 */
[----:B------:R-:W3:Y:S08]  /*2150*/  LDC R6, c[0x0][0xb20] ;  /* 0x0002c800ff067b82 */ /* 0x000ef00000000800 */
[----:B------:R-:W4:Y:S01]  /*2160*/  LDC R16, c[0x0][0xb0c] ;  /* 0x0002c300ff107b82 */ /* 0x000f220000000800 */
[----:B-1----:R-:W-:-:S05]  /*2170*/  IMAD.HI.U32 R4, R11, R4, RZ ;  /* 0x000000040b047227 */ /* 0x002fca00078e00ff */
[----:B------:R-:W-:Y:S01]  /*2180*/  SHF.R.U32.HI R4, RZ, R5, R4 ;  /* 0x00000005ff047219 */ /* 0x000fe20000011604 */
[----:B--2---:R-:W-:Y:S01]  /*2190*/  IMAD.HI.U32 R3, R8, R3, RZ ;  /* 0x0000000308037227 */ /* 0x004fe200078e00ff */
[----:B------:R-:W-:-:S04]  /*21a0*/  ISETP.NE.AND P0, PT, R2, 0x1, PT ;  /* 0x000000010200780c */ /* 0x000fc80003f05270 */
[----:B---3--:R-:W-:-:S04]  /*21b0*/  SHF.R.U32.HI R3, RZ, R6, R3 ;  /* 0x00000006ff037219 */ /* 0x008fc80000011603 */
[----:B------:R-:W-:Y:S02]  /*21c0*/  SEL R3, R8, R3, !P0 ;  /* 0x0000000308037207 */ /* 0x000fe40004000000 */
[----:B----4-:R-:W-:-:S04]  /*21d0*/  ISETP.NE.AND P1, PT, R16, 0x1, PT ;  /* 0x000000011000780c */ /* 0x010fc80003f25270 */
[----:B------:R-:W-:-:S05]  /*21e0*/  SEL R4, R11, R4, !P1 ;  /* 0x000000040b047207 */ /* 0x000fca0004800000 */
[----:B------:R-:W-:Y:S02]  /*21f0*/  IMAD.IADD R5, R3, 0x1, -R4 ;  /* 0x0000000103057824 */ /* 0x000fe400078e0a04 */
[----:B------:R-:W-:Y:S02]  /*2200*/  IMAD.IADD R3, R4, 0x1, -R3 ;  /* 0x0000000104037824 */ /* 0x000fe400078e0a03 */
[----:B------:R-:W-:Y:S02]  /*2210*/  IMAD R11, R5, R16, R11 ;  /* 0x00000010050b7224 */ /* 0x000fe400078e020b */
[----:B------:R-:W-:-:S07]  /*2220*/  IMAD R8, R3, R2, R8 ;  /* 0x0000000203087224 */ /* 0x000fce00078e0208 */
.L_x_34:
[----:B------:R-:W-:Y:S01]  /*2230*/  VIADD R14, R14, 0x1 ;  /* 0x000000010e0e7836 */ /* 0x000fe20000000000 */
[----:B------:R-:W-:Y:S01]  /*2240*/  PLOP3.LUT P1, PT, PT, PT, PT, 0x80, 0x8 ;  /* 0x000000000008781c */ /* 0x000fe20003f2f070 */
[----:B------:R-:W-:Y:S02]  /*2250*/  IMAD.IADD R21, R11, 0x1, R90 ;  /* 0x000000010b157824 */ /* 0x000fe400078e025a */
[----:B------:R-:W-:Y:S01]  /*2260*/  IMAD.IADD R20, R8, 0x1, R83 ;  /* 0x0000000108147824 */ /* 0x000fe200078e0253 */
[----:B------:R-:W-:-:S04]  /*2270*/  ISETP.NE.AND P0, PT, R14, 0x2, PT ;  /* 0x000000020e00780c */ /* 0x000fc80003f05270 */
[----:B------:R-:W-:Y:S02]  /*2280*/  SEL R2, RZ, 0x1, P0 ;  /* 0x00000001ff027807 */ /* 0x000fe40000000000 */
[----:B------:R-:W-:Y:S02]  /*2290*/  SEL R14, R14, RZ, P0 ;  /* 0x000000ff0e0e7207 */ /* 0x000fe40000000000 */
[----:B------:R-:W-:Y:S01]  /*22a0*/  LOP3.LUT R13, R13, R2, RZ, 0x3c, !PT ;  /* 0x000000020d0d7212 */ /* 0x000fe200078e3cff */
[----:B------:R-:W-:Y:S06]  /*22b0*/  @P2 BRA `(.L_x_35) ;  /* 0xfffffff000982947 */ /* 0x000fec000383ffff */
[----:B------:R-:W-:Y:S01]  /*22c0*/  UIADD3 UR4, UPT, UPT, UR4, 0x28, URZ ;  /* 0x0000002804047890 */ /* 0x000fe2000fffe0ff */
[----:B------:R-:W-:-:S03]  /*22d0*/  SHF.L.U32 R3, R15, 0x1f, RZ ;  /* 0x0000001f0f037819 */ /* 0x000fc600000006ff */
[----:B------:R-:W-:-:S09]  /*22e0*/  ULEA UR5, UR6, UR4, 0x3 ;  /* 0x0000000406057291 */ /* 0x000fd2000f8e18ff */
[----:B------:R-:W1:Y:S02]  /*22f0*/  SYNCS.PHASECHK.TRANS64.TRYWAIT P0, [UR5], R3 ;  /* 0x00000003ff0075a7 */ /* 0x000e640008001105 */
[----:B-1----:R-:W-:Y:S05]  /*2300*/  @!P0 BRA `(.L_x_36) ;  /* 0x0000004c00f48947 */ /* 0x002fea0003800000 */
.L_x_111:
[----:B------:R-:W-:-:S04]  /*2310*/  UIADD3 UR6, UPT, UPT, UR6, 0x1, URZ ;  /* 0x0000000106067890 */ /* 0x000fc8000fffe0ff */
[----:B------:R-:W-:-:S04]  /*2320*/  UISETP.NE.AND UP0, UPT, UR6, 0x5, UPT ;  /* 0x000000050600788c */ /* 0x000fc8000bf05270 */
[----:B------:R-:W-:Y:S02]  /*2330*/  USEL UR7, URZ, 0x1, UP0 ;  /* 0x00000001ff077887 */ /* 0x000fe40008000000 */
[----:B------:R-:W-:-:S04]  /*2340*/  USEL UR6, UR6, URZ, UP0 ;  /* 0x000000ff06067287 */ /* 0x000fc80008000000 */
[----:B------:R-:W-:Y:S01]  /*2350*/  ULEA UR5, UR6, UR4, 0x3 ;  /* 0x0000000406057291 */ /* 0x000fe2000f8e18ff */
[----:B------:R-:W-:-:S04]  /*2360*/  LOP3.LUT R2, R15, UR7, RZ, 0x3c, !PT ;  /* 0x000000070f027c12 */ /* 0x000fc8000f8e3cff */
[----:B-1----:R-:W-:-:S04]  /*2370*/  SHF.L.U32 R3, R2, 0x1f, RZ ;  /* 0x0000001f02037819 */ /* 0x002fc800000006ff */
[----:B------:R-:W1:Y:S02]  /*2380*/  SYNCS.PHASECHK.TRANS64.TRYWAIT P0, [UR5], R3 ;  /* 0x00000003ff0075a7 */ /* 0x000e640008001105 */
[----:B-1----:R-:W-:Y:S05]  /*2390*/  @!P0 BRA `(.L_x_37) ;  /* 0x0000004c00e88947 */ /* 0x002fea0003800000 */
.L_x_113:
        /* <DEDUP_REMOVED lines=9> */
.L_x_115:
        /* <DEDUP_REMOVED lines=9> */
.L_x_117:
[----:B------:R-:W-:-:S04]  /*24c0*/  UIADD3 UR6, UPT, UPT, UR6, 0x1, URZ ;  /* 0x0000000106067890 */ /* 0x000fc8000fffe0ff */
[----:B------:R-:W-:-:S04]  /*24d0*/  UISETP.NE.AND UP0, UPT, UR6, 0x5, UPT ;  /* 0x000000050600788c */ /* 0x000fc8000bf05270 */
[----:B------:R-:W-:Y:S02]  /*24e0*/  USEL UR5, URZ, 0x1, UP0 ;  /* 0x00000001ff057887 */ /* 0x000fe40008000000 */
[----:B------:R-:W-:-:S04]  /*24f0*/  USEL UR6, UR6, URZ, UP0 ;  /* 0x000000ff06067287 */ /* 0x000fc80008000000 */
[----:B------:R-:W-:Y:S01]  /*2500*/  ULEA UR6, UR6, UR4, 0x3 ;  /* 0x0000000406067291 */ /* 0x000fe2000f8e18ff */
[----:B-1----:R-:W-:-:S04]  /*2510*/  LOP3.LUT R3, R2, UR5, RZ, 0x3c, !PT ;  /* 0x0000000502037c12 */ /* 0x002fc8000f8e3cff */
[----:B------:R-:W-:Y:S01]  /*2520*/  SHF.L.U32 R3, R3, 0x1f, RZ ;  /* 0x0000001f03037819 */ /* 0x000fe200000006ff */
[----:B----4-:R-:W-:-:S07]  /*2530*/  IMAD.U32 R0, RZ, RZ, UR6 ;  /* 0x00000006ff007e24 */ /* 0x010fce000f8e00ff */
.L_x_40:
[----:B-1----:R1:W2:Y:S02]  /*2540*/  SYNCS.PHASECHK.TRANS64.TRYWAIT P0, [R0+URZ], R3 ;  /* 0x00000003000075a7 */ /* 0x0022a400080011ff */
[----:B--2---:R-:W-:Y:S05]  /*2550*/  @!P0 NANOSLEEP.SYNCS 0x989680 ;  /* 0x009896800000895d */ /* 0x004fea0003900000 */
[----:B------:R-:W2:Y:S02]  /*2560*/  @!P0 SYNCS.PHASECHK.TRANS64 P0, [R0+URZ], R3 ;  /* 0x00000003000085a7 */ /* 0x000ea400080010ff */
[----:B--2---:R-:W-:Y:S05]  /*2570*/  @P0 EXIT ;  /* 0x000000000000094d */ /* 0x004fea0003800000 */
[----:B------:R-:W-:Y:S05]  /*2580*/  BRA `(.L_x_40) ;  /* 0xfffffffc00ec7947 */ /* 0x000fea000383ffff */
.L_x_17:
[----:B------:R-:W-:-:S04]  /*2590*/  UISETP.NE.AND UP1, UPT, UR37, URZ, UPT ;  /* 0x000000ff2500728c */ /* 0x000fc8000bf25270 */
[----:B------:R-:W-:-:S09]  /*25a0*/  UISETP.NE.OR UP1, UPT, UR8, 0x1, UP1 ;  /* 0x000000010800788c */ /* 0x000fd20008f25670 */
[----:B------:R-:W-:Y:S05]  /*25b0*/  BRA.U UP1, `(.L_x_41) ;  /* 0x0000000501487547 */ /* 0x000fea000b800000 */
[----:B------:R-:W-:Y:S01]  /*25c0*/  ISETP.NE.AND P2, PT, R2, RZ, PT ;  /* 0x000000ff0200720c */ /* 0x000fe20003f45270 */
[----:B------:R-:W-:Y:S01]  /*25d0*/  IMAD.MOV.U32 R12, RZ, RZ, 0x1 ;  /* 0x00000001ff0c7424 */ /* 0x000fe200078e00ff */
[----:B------:R-:W-:Y:S02]  /*25e0*/  CS2R R10, SRZ ;  /* 0x00000000000a7805 */ /* 0x000fe4000001ff00 */
[----:B------:R-:W-:Y:S01]  /*25f0*/  CS2R R8, SRZ ;  /* 0x0000000000087805 */ /* 0x000fe2000001ff00 */
[----:B------:R-:W-:Y:S01]  /*2600*/  UMOV UR4, 0x400 ;  /* 0x0000040000047882 */ /* 0x000fe20000000000 */
[----:B------:R-:W-:Y:S01]  /*2610*/  UMOV UR6, URZ ;  /* 0x000000ff00067c82 */ /* 0x000fe20008000000 */
[----:B------:R-:W-:-:S12]  /*2620*/  ULEA UR37, UR37, UR4, 0x18 ;  /* 0x0000000425257291 */ /* 0x000fd8000f8ec0ff */
.L_x_45:
[----:B------:R-:W-:Y:S02]  /*2630*/  LEA R0, R8, UR37, 0x3 ;  /* 0x0000002508007c11 */ /* 0x000fe4000f8e18ff */
[----:B------:R-:W-:-:S03]  /*2640*/  SHF.L.U32 R5, R9, 0x1f, RZ ;  /* 0x0000001f09057819 */ /* 0x000fc600000006ff */
[----:B------:R-:W-:Y:S01]  /*2650*/  VIADD R4, R0, 0xf0 ;  /* 0x000000f000047836 */ /* 0x000fe20000000000 */
[----:B------:R-:W1:Y:S02]  /*2660*/  SYNCS.PHASECHK.TRANS64.TRYWAIT P0, [R0+URZ+0xe0], R5 ;  /* 0x0000e005000075a7 */ /* 0x000e6400080011ff */
[----:B-1----:R-:W-:Y:S05]  /*2670*/  @!P0 BRA `(.L_x_42) ;  /* 0x0000004c00788947 */ /* 0x002fea0003800000 */
.L_x_118:
[----:B------:R-:W-:Y:S01]  /*2680*/  ULEA UR5, UR6, UR37, 0x3 ;  /* 0x0000002506057291 */ /* 0x000fe2000f8e18ff */
[----:B------:R-:W-:Y:S02]  /*2690*/  PRMT R4, RZ, 0x654, R4 ;  /* 0x00000654ff047816 */ /* 0x000fe40000000004 */
[----:B-1----:R-:W-:Y:S01]  /*26a0*/  SHF.L.U32 R5, R12, 0x1f, RZ ;  /* 0x0000001f0c057819 */ /* 0x002fe200000006ff */
[----:B------:R-:W-:Y:S01]  /*26b0*/  UIADD3 UR4, UPT, UPT, UR5, 0x80, URZ ;  /* 0x0000008005047890 */ /* 0x000fe2000fffe0ff */
[----:B------:R1:W-:Y:S05]  /*26c0*/  SYNCS.ARRIVE.TRANS64.RED.A1T0 RZ, [R4+URZ], RZ ;  /* 0x000000ff04ff79a7 */ /* 0x0003ea00081004ff */
[----:B------:R-:W-:Y:S01]  /*26d0*/  IMAD.U32 R7, RZ, RZ, UR4 ;  /* 0x00000004ff077e24 */ /* 0x000fe2000f8e00ff */
[----:B------:R-:W2:Y:S04]  /*26e0*/  SYNCS.PHASECHK.TRANS64.TRYWAIT P0, [UR5+0x90], R5 ;  /* 0x00009005ff0075a7 */ /* 0x000ea80008001105 */
[----:B------:R-:W-:Y:S01]  /*26f0*/  PRMT R6, R2, 0x654, R7 ;  /* 0x0000065402067816 */ /* 0x000fe20000000007 */
[----:B-1----:R-:W-:Y:S01]  /*2700*/  @!P2 IMAD.MOV.U32 R4, RZ, RZ, 0x10 ;  /* 0x00000010ff04a424 */ /* 0x002fe200078e00ff */
[----:B--2---:R-:W-:Y:S06]  /*2710*/  @!P0 BRA `(.L_x_43) ;  /* 0x0000004c00648947 */ /* 0x004fec0003800000 */
.L_x_120:
[----:B------:R-:W-:Y:S01]  /*2720*/  ULEA UR4, UR6, UR37, 0x4 ;  /* 0x0000002506047291 */ /* 0x000fe2000f8e20ff */
[----:B------:R-:W-:Y:S01]  /*2730*/  SEL R3, R6, R3, !P2 ;  /* 0x0000000306037207 */ /* 0x000fe20005000000 */
[----:B------:R-:W-:Y:S01]  /*2740*/  UIADD3 UR5, UPT, UPT, UR5, 0x80, URZ ;  /* 0x0000008005057890 */ /* 0x000fe2000fffe0ff */
[----:B-1----:R-:W-:Y:S01]  /*2750*/  LEA R0, R11, UR37, 0x3 ;  /* 0x000000250b007c11 */ /* 0x002fe2000f8e18ff */
[----:B------:R-:W-:Y:S01]  /*2760*/  UIADD3 UR4, UPT, UPT, UR4, 0x110, URZ ;  /* 0x0000011004047890 */ /* 0x000fe2000fffe0ff */
[----:B------:R-:W-:Y:S01]  /*2770*/  SHF.L.U32 R5, R10, 0x1f, RZ ;  /* 0x0000001f0a057819 */ /* 0x000fe200000006ff */
[----:B------:R1:W-:Y:S01]  /*2780*/  @!P2 SYNCS.ARRIVE.TRANS64.RED RZ, [R3+URZ], R4 ;  /* 0x0000000403ffa9a7 */ /* 0x0003e200080004ff */
[----:B------:R-:W-:Y:S01]  /*2790*/  UIADD3 UR6, UPT, UPT, UR6, 0x1, URZ ;  /* 0x0000000106067890 */ /* 0x000fe2000fffe0ff */
[----:B------:R-:W-:-:S03]  /*27a0*/  VIADD R8, R8, 0x1 ;  /* 0x0000000108087836 */ /* 0x000fc60000000000 */
[----:B------:R-:W-:Y:S02]  /*27b0*/  UISETP.NE.AND UP0, UPT, UR6, 0x2, UPT ;  /* 0x000000020600788c */ /* 0x000fe4000bf05270 */
[----:B------:R-:W-:Y:S06]  /*27c0*/  UGETNEXTWORKID.BROADCAST [UR4], [UR5] ;  /* 0x00000000040073ca */ /* 0x000fec0008000100 */
[----:B------:R-:W-:Y:S01]  /*27d0*/  USEL UR4, URZ, 0x1, UP0 ;  /* 0x00000001ff047887 */ /* 0x000fe20008000000 */
[----:B------:R-:W-:Y:S01]  /*27e0*/  ISETP.NE.AND P0, PT, R8, 0x2, PT ;  /* 0x000000020800780c */ /* 0x000fe20003f05270 */
[----:B------:R-:W-:Y:S01]  /*27f0*/  USEL UR6, UR6, URZ, UP0 ;  /* 0x000000ff06067287 */ /* 0x000fe20008000000 */
[----:B------:R-:W2:Y:S03]  /*2800*/  SYNCS.PHASECHK.TRANS64.TRYWAIT P1, [R0+URZ+0x80], R5 ;  /* 0x00008005000075a7 */ /* 0x000ea600080211ff */
[----:B------:R-:W-:Y:S01]  /*2810*/  LOP3.LUT R12, R12, UR4, RZ, 0x3c, !PT ;  /* 0x000000040c0c7c12 */ /* 0x000fe2000f8e3cff */
[----:B-12---:R-:W-:Y:S07]  /*2820*/  @!P1 BRA `(.L_x_44) ;  /* 0x0000004c00389947 */ /* 0x006fee0003800000 */
.L_x_121:
[C---:B------:R-:W-:Y:S01]  /*2830*/  LEA R4, R11.reuse, UR37, 0x4 ;  /* 0x000000250b047c11 */ /* 0x040fe2000f8e20ff */
[----:B-1----:R-:W-:Y:S01]  /*2840*/  VIADD R0, R0, 0x90 ;  /* 0x0000009000007836 */ /* 0x002fe20000000000 */
[----:B------:R-:W-:Y:S01]  /*2850*/  SEL R8, R8, RZ, P0 ;  /* 0x000000ff08087207 */ /* 0x000fe20000000000 */
[----:B------:R-:W-:-:S03]  /*2860*/  VIADD R11, R11, 0x1 ;  /* 0x000000010b0b7836 */ /* 0x000fc60000000000 */
[----:B------:R-:W1:Y:S01]  /*2870*/  LDS.128 R4, [R4+0x110] ;  /* 0x0001100004047984 */ /* 0x000e620000000c00 */
[----:B------:R-:W-:Y:S02]  /*2880*/  PRMT R0, RZ, 0x654, R0 ;  /* 0x00000654ff007816 */ /* 0x000fe40000000000 */
[C---:B------:R-:W-:Y:S01]  /*2890*/  ISETP.NE.AND P1, PT, R11.reuse, 0x2, PT ;  /* 0x000000020b00780c */ /* 0x040fe20003f25270 */
[----:B------:R-:W-:Y:S01]  /*28a0*/  @!PT LDS RZ, [RZ] ;  /* 0x00000000fffff984 */ /* 0x000fe20000000800 */
[----:B------:R-:W-:Y:S01]  /*28b0*/  @!PT LDS RZ, [RZ] ;  /* 0x00000000fffff984 */ /* 0x000fe20000000800 */
[----:B------:R-:W-:Y:S01]  /*28c0*/  @!PT LDS RZ, [RZ] ;  /* 0x00000000fffff984 */ /* 0x000fe20000000800 */
[----:B------:R-:W-:Y:S01]  /*28d0*/  @!PT LDS RZ, [RZ] ;  /* 0x00000000fffff984 */ /* 0x000fe20000000800 */
[----:B------:R2:W-:Y:S06]  /*28e0*/  MEMBAR.ALL.CTA ;  /* 0x0000000000007992 */ /* 0x0005ec0000008000 */
[----:B--2---:R-:W2:Y:S01]  /*28f0*/  FENCE.VIEW.ASYNC.S ;  /* 0x00000000000073c6 */ /* 0x004ea20000000000 */
[----:B------:R-:W-:Y:S01]  /*2900*/  SEL R11, R11, RZ, P1 ;  /* 0x000000ff0b0b7207 */ /* 0x000fe20000800000 */
[----:B--2---:R2:W-:Y:S01]  /*2910*/  SYNCS.ARRIVE.TRANS64.RED.A1T0 RZ, [R0+URZ], RZ ;  /* 0x000000ff00ff79a7 */ /* 0x0045e200081004ff */
[----:B-1----:R-:W-:-:S02]  /*2920*/  LOP3.LUT P3, RZ, R6, 0x1, RZ, 0xc0, !PT ;  /* 0x0000000106ff7812 */ /* 0x002fc4000786c0ff */
[----:B------:R-:W-:-:S04]  /*2930*/  SEL R5, RZ, 0x1, P1 ;  /* 0x00000001ff057807 */ /* 0x000fc80000800000 */
[----:B------:R-:W-:Y:S02]  /*2940*/  LOP3.LUT R10, R10, R5, RZ, 0x3c, !PT ;  /* 0x000000050a0a7212 */ /* 0x000fe400078e3cff */
[----:B--2---:R-:W-:-:S04]  /*2950*/  SEL R0, RZ, 0x1, P0 ;  /* 0x00000001ff007807 */ /* 0x004fc80000000000 */
[----:B------:R-:W-:Y:S01]  /*2960*/  LOP3.LUT R9, R9, R0, RZ, 0x3c, !PT ;  /* 0x0000000009097212 */ /* 0x000fe200078e3cff */
[----:B------:R-:W-:Y:S06]  /*2970*/  @P3 BRA `(.L_x_45) ;  /* 0xfffffffc002c3947 */ /* 0x000fec000383ffff */
[----:B------:R-:W-:Y:S01]  /*2980*/  ULEA UR5, UR6, UR37, 0x3 ;  /* 0x0000002506057291 */ /* 0x000fe2000f8e18ff */
[----:B------:R-:W-:-:S08]  /*2990*/  SHF.L.U32 R3, R12, 0x1f, RZ ;  /* 0x0000001f0c037819 */ /* 0x000fd000000006ff */
[----:B------:R-:W1:Y:S02]  /*29a0*/  SYNCS.PHASECHK.TRANS64 P0, [UR5+0x90], R3 ;  /* 0x00009003ff0075a7 */ /* 0x000e640008001005 */
[----:B-1----:R-:W-:Y:S05]  /*29b0*/  @P0 BRA `(.L_x_46) ;  /* 0x0000000000080947 */ /* 0x002fea0003800000 */
[----:B------:R-:W1:Y:S02]  /*29c0*/  SYNCS.PHASECHK.TRANS64.TRYWAIT P0, [UR5+0x90], R3 ;  /* 0x00009003ff0075a7 */ /* 0x000e640008001105 */
[----:B-1----:R-:W-:Y:S05]  /*29d0*/  @!P0 BRA `(.L_x_47) ;  /* 0x0000004800e08947 */ /* 0x002fea0003800000 */
.L_x_46:
[----:B------:R-:W-:-:S04]  /*29e0*/  UIADD3 UR4, UPT, UPT, UR6, 0x1, URZ ;  /* 0x0000000106047890 */ /* 0x000fc8000fffe0ff */
[----:B------:R-:W-:-:S04]  /*29f0*/  UISETP.NE.AND UP0, UPT, UR4, 0x2, UPT ;  /* 0x000000020400788c */ /* 0x000fc8000bf05270 */
[----:B------:R-:W-:Y:S02]  /*2a00*/  USEL UR7, URZ, 0x1, UP0 ;  /* 0x00000001ff077887 */ /* 0x000fe40008000000 */
[----:B------:R-:W-:-:S04]  /*2a10*/  USEL UR4, UR4, URZ, UP0 ;  /* 0x000000ff04047287 */ /* 0x000fc80008000000 */
[----:B------:R-:W-:Y:S01]  /*2a20*/  ULEA UR4, UR4, UR37, 0x3 ;  /* 0x0000002504047291 */ /* 0x000fe2000f8e18ff */
[----:B-1----:R-:W-:-:S04]  /*2a30*/  LOP3.LUT R3, R12, UR7, RZ, 0x3c, !PT ;  /* 0x000000070c037c12 */ /* 0x002fc8000f8e3cff */
[----:B------:R-:W-:-:S04]  /*2a40*/  SHF.L.U32 R0, R3, 0x1f, RZ ;  /* 0x0000001f03007819 */ /* 0x000fc800000006ff */
[----:B------:R-:W1:Y:S02]  /*2a50*/  SYNCS.PHASECHK.TRANS64 P0, [UR4+0x90], R0 ;  /* 0x00009000ff0075a7 */ /* 0x000e640008001004 */
[----:B-1----:R-:W-:Y:S05]  /*2a60*/  @P0 EXIT ;  /* 0x000000000000094d */ /* 0x002fea0003800000 */
[----:B------:R-:W-:Y:S02]  /*2a70*/  SHF.L.U32 R3, R3, 0x1f, RZ ;  /* 0x0000001f03037819 */ /* 0x000fe400000006ff */
[----:B------:R-:W-:-:S07]  /*2a80*/  MOV R0, UR4 ;  /* 0x0000000400007c02 */ /* 0x000fce0008000f00 */
.L_x_48:
[----:B-1----:R1:W2:Y:S02]  /*2a90*/  SYNCS.PHASECHK.TRANS64.TRYWAIT P0, [R0+URZ+0x90], R3 ;  /* 0x00009003000075a7 */ /* 0x0022a400080011ff */
[----:B--2---:R-:W-:Y:S05]  /*2aa0*/  @!P0 NANOSLEEP.SYNCS 0x989680 ;  /* 0x009896800000895d */ /* 0x004fea0003900000 */
[----:B------:R-:W2:Y:S02]  /*2ab0*/  @!P0 SYNCS.PHASECHK.TRANS64 P0, [R0+URZ+0x90], R3 ;  /* 0x00009003000085a7 */ /* 0x000ea400080010ff */
[----:B--2---:R-:W-:Y:S05]  /*2ac0*/  @P0 EXIT ;  /* 0x000000000000094d */ /* 0x004fea0003800000 */
[----:B------:R-:W-:Y:S05]  /*2ad0*/  BRA `(.L_x_48) ;  /* 0xfffffffc00ec7947 */ /* 0x000fea000383ffff */
.L_x_41:
[----:B------:R-:W-:-:S09]  /*2ae0*/  UISETP.NE.AND UP1, UPT, UR8, URZ, UPT ;  /* 0x000000ff0800728c */ /* 0x000fd2000bf25270 */
[----:B------:R-:W-:Y:S05]  /*2af0*/  BRA.U UP1, `(.L_x_49) ;  /* 0x0000000d01787547 */ /* 0x000fea000b800000 */
[----:B------:R-:W-:Y:S01]  /*2b00*/  UMOV UR4, 0x40 ;  /* 0x0000004000047882 */ /* 0x000fe20000000000 */
[----:B------:R-:W-:Y:S01]  /*2b10*/  NOP ;  /* 0x0000000000007918 */ /* 0x000fe20000000000 */
[----:B------:R-:W-:Y:S01]  /*2b20*/  ULEA UR4, UR37, UR4, 0x18 ;  /* 0x0000000425047291 */ /* 0x000fe2000f8ec0ff */
[----:B------:R-:W-:Y:S02]  /*2b30*/  UMOV UR5, 0x400 ;  /* 0x0000040000057882 */ /* 0x000fe40000000000 */
[----:B------:R-:W-:-:S06]  /*2b40*/  ULEA UR37, UR37, UR5, 0x18 ;  /* 0x0000000525257291 */ /* 0x000fcc000f8ec0ff */
[----:B------:R-:W1:Y:S02]  /*2b50*/  LDS.U8 R0, [UR4+0x1c] ;  /* 0x00001c04ff007984 */ /* 0x000e640008000000 */
[----:B-1----:R-:W-:-:S13]  /*2b60*/  ISETP.NE.AND P0, PT, R0, RZ, PT ;  /* 0x000000ff0000720c */ /* 0x002fda0003f05270 */
[----:B------:R-:W-:Y:S05]  /*2b70*/  @P0 BRA `(.L_x_50) ;  /* 0x0000000000580947 */ /* 0x000fea0003800000 */
[----:B------:R-:W-:-:S13]  /*2b80*/  ELECT P0, URZ, PT ;  /* 0x0000000000ff782f */ /* 0x000fda0003800000 */
[----:B------:R-:W-:Y:S05]  /*2b90*/  @!P0 BRA `(.L_x_51) ;  /* 0x0000000000608947 */ /* 0x000fea0003800000 */
[----:B------:R-:W-:Y:S01]  /*2ba0*/  UMOV UR5, 0x10 ;  /* 0x0000001000057882 */ /* 0x000fe20000000000 */
[----:B------:R-:W-:Y:S01]  /*2bb0*/  HFMA2 R0, -RZ, RZ, 0, 5.9604644775390625e-08 ;  /* 0x00000001ff007431 */ /* 0x000fe200000001ff */
[----:B------:R-:W-:-:S03]  /*2bc0*/  MOV R2, 0xffff ;  /* 0x0000ffff00027802 */ /* 0x000fc60000000f00 */
[----:B------:R-:W-:Y:S04]  /*2bd0*/  DEPBAR.LE SB1, 0x36 ;  /* 0x00009d800000791a */ /* 0x000fe80000000000 */
[----:B------:R-:W1:Y:S02]  /*2be0*/  UTCATOMSWS.FIND_AND_SET.ALIGN UP0, UR5, UR5 ;  /* 0x00000005000575e3 */ /* 0x000e640008000800 */
[----:B-1----:R-:W-:Y:S01]  /*2bf0*/  MOV R3, UR5 ;  /* 0x0000000500037c02 */ /* 0x002fe20008000f00 */
[----:B------:R-:W-:Y:S06]  /*2c00*/  BRA.U UP0, `(.L_x_52) ;  /* 0x0000000100187547 */ /* 0x000fec000b800000 */
.L_x_53:
[----:B------:R-:W-:Y:S05]  /*2c10*/  NANOSLEEP 0x64 ;  /* 0x000000640000795d */ /* 0x000fea0003800000 */
[----:B------:R-:W-:-:S05]  /*2c20*/  UMOV UR5, 0x10 ;  /* 0x0000001000057882 */ /* 0x000fca0000000000 */
[----:B------:R-:W-:Y:S04]  /*2c30*/  DEPBAR.LE SB1, 0x36 ;  /* 0x00009d800000791a */ /* 0x000fe80000000000 */
[----:B------:R-:W1:Y:S02]  /*2c40*/  UTCATOMSWS.FIND_AND_SET.ALIGN UP0, UR5, UR5 ;  /* 0x00000005000575e3 */ /* 0x000e640008000800 */
[----:B-1----:R-:W-:Y:S01]  /*2c50*/  MOV R3, UR5 ;  /* 0x0000000500037c02 */ /* 0x002fe20008000f00 */
[----:B------:R-:W-:Y:S05]  /*2c60*/  BRA.U !UP0, `(.L_x_53) ;  /* 0xfffffffd08e87547 */ /* 0x000fea000b83ffff */
.L_x_52:
[-C--:B------:R-:W-:Y:S02]  /*2c70*/  SHF.L.U32 R2, R2, R3.reuse, RZ ;  /* 0x0000000302027219 */ /* 0x080fe400000006ff */
[----:B------:R-:W-:Y:S01]  /*2c80*/  SHF.L.U32 R0, R0, R3, RZ ;  /* 0x0000000300007219 */ /* 0x000fe200000006ff */
[----:B------:R-:W-:Y:S02]  /*2c90*/  IMAD.SHL.U32 R3, R3, 0x20, RZ ;  /* 0x0000002003037824 */ /* 0x000fe400078e00ff */
[----:B------:R1:W-:Y:S04]  /*2ca0*/  ATOMS.OR RZ, [UR4+0x14], R2 ;  /* 0x00001402ffff798c */ /* 0x0003e8000b000004 */
[----:B------:R1:W-:Y:S04]  /*2cb0*/  ATOMS.OR RZ, [UR4+0x18], R0 ;  /* 0x00001800ffff798c */ /* 0x0003e8000b000004 */
[----:B------:R1:W-:Y:S01]  /*2cc0*/  STS [UR37+0x130], R3 ;  /* 0x00013003ff007988 */ /* 0x0003e20008000825 */
[----:B------:R-:W-:Y:S05]  /*2cd0*/  BRA `(.L_x_51) ;  /* 0x0000000000107947 */ /* 0x000fea0003800000 */
.L_x_50:
[----:B------:R-:W-:Y:S02]  /*2ce0*/  MOV R0, 0xffffffff ;  /* 0xffffffff00007802 */ /* 0x000fe40000000f00 */
[----:B------:R-:W-:-:S03]  /*2cf0*/  MOV R2, 0x2d20 ;  /* 0x00002d2000027802 */ /* 0x000fc60000000f00 */
[----:B------:R1:W-:Y:S04]  /*2d00*/  STS [UR37+0x130], R0 ;  /* 0x00013000ff007988 */ /* 0x0003e80008000825 */
[----:B-1-3-5:R-:W-:Y:S05]  /*2d10*/  CALL.REL.NOINC `($__internal_1_$__cuda_sm10x_tcgen05_guardrail_trap_phase_invalid_during_alloc) ;  /* 0x0000004c009c7944 */ /* 0x02afea0003c00000 */
.L_x_51:
[----:B------:R-:W-:Y:S05]  /*2d20*/  WARPSYNC.ALL ;  /* 0x0000000000007948 */ /* 0x000fea0003800000 */
[----:B------:R-:W2:Y:S01]  /*2d30*/  S2UR UR6, SR_CgaCtaId ;  /* 0x00000000000679c3 */ /* 0x000ea20000008800 */
[----:B------:R-:W-:Y:S01]  /*2d40*/  UMOV UR4, 0x400 ;  /* 0x0000040000047882 */ /* 0x000fe20000000000 */
[----:B------:R-:W-:-:S06]  /*2d50*/  NOP ;  /* 0x0000000000007918 */ /* 0x000fcc0000000000 */
[----:B------:R-:W-:Y:S06]  /*2d60*/  BAR.ARV 0x6, 0xa0 ;  /* 0x0182800000007b1d */ /* 0x000fec0000002000 */
[----:B------:R-:W4:Y:S01]  /*2d70*/  LDCU UR7, c[0x0][0x38c] ;  /* 0x00007180ff0777ac */ /* 0x000f220008000800 */
[----:B------:R-:W-:Y:S01]  /*2d80*/  IMAD.MOV.U32 R11, RZ, RZ, 0x1 ;  /* 0x00000001ff0b7424 */ /* 0x000fe200078e00ff */
[----:B------:R-:W-:Y:S01]  /*2d90*/  CS2R R8, SRZ ;  /* 0x0000000000087805 */ /* 0x000fe2000001ff00 */
[----:B------:R-:W-:Y:S01]  /*2da0*/  IMAD.MOV.U32 R10, RZ, RZ, RZ ;  /* 0x000000ffff0a7224 */ /* 0x000fe200078e00ff */
[----:B------:R-:W-:Y:S01]  /*2db0*/  UMOV UR18, URZ ;  /* 0x000000ff00127c82 */ /* 0x000fe20008000000 */
[----:B------:R-:W-:Y:S01]  /*2dc0*/  UMOV UR17, URZ ;  /* 0x000000ff00117c82 */ /* 0x000fe20008000000 */
[----:B------:R-:W-:Y:S01]  /*2dd0*/  UMOV UR20, 0x0 ;  /* 0x0000000000147882 */ /* 0x000fe20000000000 */
[----:B------:R-:W-:Y:S01]  /*2de0*/  UMOV UR21, 0x42004a0 ;  /* 0x042004a000157882 */ /* 0x000fe20000000000 */
[----:B--2---:R-:W-:Y:S01]  /*2df0*/  ULEA UR6, UR6, UR4, 0x18 ;  /* 0x0000000406067291 */ /* 0x004fe2000f8ec0ff */
[----:B------:R-:W2:Y:S03]  /*2e00*/  LDCU UR4, c[0x0][0x38c] ;  /* 0x00007180ff0477ac */ /* 0x000ea60008000800 */
[----:B------:R-:W-:-:S02]  /*2e10*/  UIADD3 UR11, UPT, UPT, UR6, 0x4400, URZ ;  /* 0x00004400060b7890 */ /* 0x000fc4000fffe0ff */
[----:B----4-:R-:W-:-:S03]  /*2e20*/  UIADD3 UR7, UPT, UPT, UR7, 0x1f, URZ ;  /* 0x0000001f07077890 */ /* 0x010fc6000fffe0ff */
[----:B-1----:R-:W1:Y:S01]  /*2e30*/  LDS R0, [UR6+0x130] ;  /* 0x00013006ff007984 */ /* 0x002e620008000800 */
[----:B------:R-:W-:Y:S02]  /*2e40*/  UIADD3 UR12, UPT, UPT, UR6, 0x6c00, URZ ;  /* 0x00006c00060c7890 */ /* 0x000fe4000fffe0ff */
[----:B------:R-:W-:Y:S02]  /*2e50*/  USHF.R.S32.HI UR5, URZ, 0x1f, UR7 ;  /* 0x0000001fff057899 */ /* 0x000fe40008011407 */
[----:B------:R-:W-:Y:S02]  /*2e60*/  USHF.R.U32.HI UR11, URZ, 0x4, UR11 ;  /* 0x00000004ff0b7899 */ /* 0x000fe4000801160b */
[----:B------:R-:W-:Y:S02]  /*2e70*/  ULEA.HI UR5, UR5, UR7, URZ, 0x5 ;  /* 0x0000000705057291 */ /* 0x000fe4000f8f28ff */
[----:B------:R-:W-:Y:S02]  /*2e80*/  USHF.R.U32.HI UR12, URZ, 0x4, UR12 ;  /* 0x00000004ff0c7899 */ /* 0x000fe4000801160c */
[----:B------:R-:W-:-:S02]  /*2e90*/  USHF.R.S32.HI UR5, URZ, 0x5, UR5 ;  /* 0x00000005ff057899 */ /* 0x000fc40008011405 */
[----:B------:R-:W-:Y:S02]  /*2ea0*/  ULOP3.LUT UR11, UR11, 0x3fff, URZ, 0xc0, !UPT ;  /* 0x00003fff0b0b7892 */ /* 0x000fe4000f8ec0ff */
[----:B------:R-:W-:Y:S02]  /*2eb0*/  UISETP.LT.AND UP0, UPT, UR5, 0x1, UPT ;  /* 0x000000010500788c */ /* 0x000fe4000bf01270 */
[----:B------:R-:W-:Y:S02]  /*2ec0*/  ULOP3.LUT UR12, UR12, 0x3fff, URZ, 0xc0, !UPT ;  /* 0x00003fff0c0c7892 */ /* 0x000fe4000f8ec0ff */
[----:B------:R-:W-:Y:S02]  /*2ed0*/  USEL UR10, UR5, 0x1, !UP0 ;  /* 0x00000001050a7887 */ /* 0x000fe4000c000000 */
[----:B------:R-:W-:Y:S02]  /*2ee0*/  ULOP3.LUT UR11, UR11, 0x10000, URZ, 0xfc, !UPT ;  /* 0x000100000b0b7892 */ /* 0x000fe4000f8efcff */
[----:B------:R-:W-:-:S02]  /*2ef0*/  ULOP3.LUT UR12, UR12, 0x10000, URZ, 0xfc, !UPT ;  /* 0x000100000c0c7892 */ /* 0x000fc4000f8efcff */
[----:B------:R-:W-:Y:S02]  /*2f00*/  UIADD3 UR10, UPT, UPT, -UR10, URZ, URZ ;  /* 0x000000ff0a0a7290 */ /* 0x000fe4000fffe1ff */
[----:B--2---:R-:W-:Y:S01]  /*2f10*/  UISETP.GE.AND UP3, UPT, UR4, 0x1, UPT ;  /* 0x000000010400788c */ /* 0x004fe2000bf66270 */
[----:B-1----:R-:W-:-:S15]  /*2f20*/  R2UR UR19, R0 ;  /* 0x00000000001372ca */ /* 0x002fde00000e0000 */
.L_x_60:
[----:B------:R-:W-:Y:S02]  /*2f30*/  LEA R0, R10, UR6, 0x3 ;  /* 0x000000060a007c11 */ /* 0x000fe4000f8e18ff */
[----:B------:R-:W-:Y:S02]  /*2f40*/  SHF.L.U32 R5, R9, 0x1f, RZ ;  /* 0x0000001f09057819 */ /* 0x000fe400000006ff */
[----:B------:R-:W-:Y:S01]  /*2f50*/  PLOP3.LUT P0, PT, PT, PT, UP3, 0x80, 0x8 ;  /* 0x000000000008781c */ /* 0x000fe20003f0f038 */
[----:B------:R-:W-:Y:S01]  /*2f60*/  VIADD R3, R0, 0x90 ;  /* 0x0000009000037836 */ /* 0x000fe20000000000 */
[----:B-1----:R-:W1:Y:S02]  /*2f70*/  SYNCS.PHASECHK.TRANS64.TRYWAIT P1, [R0+URZ+0x80], R5 ;  /* 0x00008005000075a7 */ /* 0x002e6400080211ff */
[----:B-1--4-:R-:W-:Y:S09]  /*2f80*/  @!P1 BRA `(.L_x_54) ;  /* 0x00000044008c9947 */ /* 0x012ff20003800000 */
.L_x_123:
[----:B------:R-:W-:Y:S01]  /*2f90*/  LEA R4, R10, UR6, 0x4 ;  /* 0x000000060a047c11 */ /* 0x000fe2000f8e20ff */
[----:B------:R-:W-:Y:S01]  /*2fa0*/  @UP3 ULEA UR4, UR17, UR6, 0x3 ;  /* 0x0000000611043291 */ /* 0x000fe2000f8e18ff */
[----:B------:R-:W-:Y:S01]  /*2fb0*/  PLOP3.LUT P2, PT, PT, PT, PT, 0x80, 0x8 ;  /* 0x000000000008781c */ /* 0x000fe20003f4f070 */
[----:B------:R-:W-:Y:S01]  /*2fc0*/  ULEA UR9, UR18, UR6, 0x3 ;  /* 0x0000000612097291 */ /* 0x000fe2000f8e18ff */
[----:B------:R-:W-:Y:S02]  /*2fd0*/  PRMT R3, RZ, 0x654, R3 ;  /* 0x00000654ff037816 */ /* 0x000fe40000000003 */
[----:B-1----:R-:W1:Y:S01]  /*2fe0*/  LDS.128 R4, [R4+0x110] ;  /* 0x0001100004047984 */ /* 0x002e620000000c00 */
[----:B------:R-:W-:Y:S02]  /*2ff0*/  @P0 SHF.L.U32 R2, R8, 0x1f, RZ ;  /* 0x0000001f08020819 */ /* 0x000fe400000006ff */
[----:B------:R-:W-:Y:S01]  /*3000*/  SHF.L.U32 R0, R11, 0x1f, RZ ;  /* 0x0000001f0b007819 */ /* 0x000fe200000006ff */
[----:B------:R-:W-:Y:S01]  /*3010*/  @!PT LDS RZ, [RZ] ;  /* 0x00000000fffff984 */ /* 0x000fe20000000800 */
[----:B------:R-:W-:Y:S01]  /*3020*/  @!PT LDS RZ, [RZ] ;  /* 0x00000000fffff984 */ /* 0x000fe20000000800 */
[----:B------:R-:W-:Y:S01]  /*3030*/  @!PT LDS RZ, [RZ] ;  /* 0x00000000fffff984 */ /* 0x000fe20000000800 */
[----:B------:R-:W-:Y:S01]  /*3040*/  @!PT LDS RZ, [RZ] ;  /* 0x00000000fffff984 */ /* 0x000fe20000000800 */
[----:B------:R2:W-:Y:S06]  /*3050*/  MEMBAR.ALL.CTA ;  /* 0x0000000000007992 */ /* 0x0005ec0000008000 */
[----:B--2---:R-:W2:Y:S02]  /*3060*/  FENCE.VIEW.ASYNC.S ;  /* 0x00000000000073c6 */ /* 0x004ea40000000000 */
[----:B--2---:R2:W-:Y:S01]  /*3070*/  SYNCS.ARRIVE.TRANS64.RED.A1T0 RZ, [R3+URZ], RZ ;  /* 0x000000ff03ff79a7 */ /* 0x0045e200081004ff */
[----:B------:R2:W4:Y:S01]  /*3080*/  @P0 SYNCS.PHASECHK.TRANS64.TRYWAIT P2, [UR4], R2 ;  /* 0x00000002ff0005a7 */ /* 0x0005220008041104 */
[----:B-1----:R-:W-:Y:S01]  /*3090*/  LOP3.LUT P1, RZ, R6, 0x1, RZ, 0xc0, !PT ;  /* 0x0000000106ff7812 */ /* 0x002fe2000782c0ff */
[----:B------:R-:W1:Y:S02]  /*30a0*/  SYNCS.PHASECHK.TRANS64.TRYWAIT P0, [UR9+0xc0], R0 ;  /* 0x0000c000ff0075a7 */ /* 0x000e640008001109 */
[----:B-12-4-:R-:W-:Y:S10]  /*30b0*/  @!P0 BRA `(.L_x_55) ;  /* 0x0000004400548947 */ /* 0x016ff40003800000 */
.L_x_125:
[----:B------:R-:W-:Y:S01]  /*30c0*/  IADD3 R10, PT, PT, R10, 0x1, RZ ;  /* 0x000000010a0a7810 */ /* 0x000fe20007ffe0ff */
[----:B------:R-:W-:Y:S06]  /*30d0*/  BRA.U !UP3, `(.L_x_56) ;  /* 0x000000010ba07547 */ /* 0x000fec000b800000 */
[----:B------:R-:W-:Y:S02]  /*30e0*/  ULEA.HI UR8, UR18, UR18, URZ, 0x1 ;  /* 0x0000001212087291 */ /* 0x000fe4000f8f08ff */
[----:B------:R-:W-:Y:S02]  /*30f0*/  UPLOP3.LUT UP4, UPT, UPT, UPT, UPT, 0x40, 0x4 ;  /* 0x000000000004789c */ /* 0x000fe40003f8e870 */
[----:B------:R-:W-:Y:S02]  /*3100*/  USHF.L.U32 UR4, UR8, 0x6, URZ ;  /* 0x0000000608047899 */ /* 0x000fe400080006ff */
[----:B------:R-:W-:Y:S02]  /*3110*/  ULOP3.LUT UR8, UR8, 0xffe, URZ, 0xc0, !UPT ;  /* 0x00000ffe08087892 */ /* 0x000fe4000f8ec0ff */
[----:B------:R-:W-:Y:S02]  /*3120*/  ULOP3.LUT UR4, UR4, 0xffffff80, URZ, 0xc0, !UPT ;  /* 0xffffff8004047892 */ /* 0x000fe4000f8ec0ff */
[----:B------:R-:W-:-:S02]  /*3130*/  UIADD3 UR8, UPT, UPT, -UR8, UR18, URZ ;  /* 0x0000001208087290 */ /* 0x000fc4000fffe1ff */
[----:B------:R-:W-:Y:S01]  /*3140*/  UIADD3 UR4, UPT, UPT, UR19, UR4, URZ ;  /* 0x0000000413047290 */ /* 0x000fe2000fffe0ff */
[----:B------:R-:W-:Y:S01]  /*3150*/  UMOV UR16, UR10 ;  /* 0x0000000a00107c82 */ /* 0x000fe20008000000 */
[----:B------:R-:W-:Y:S02]  /*3160*/  UMOV UR15, UR5 ;  /* 0x00000005000f7c82 */ /* 0x000fe40008000000 */
[----:B------:R-:W-:Y:S01]  /*3170*/  ULEA UR8, UR8, UR4, 0x14 ;  /* 0x0000000408087291 */ /* 0x000fe2000f8ea0ff */
[----:B------:R-:W-:-:S11]  /*3180*/  UMOV UR14, UR17 ;  /* 0x00000011000e7c82 */ /* 0x000fd60008000000 */
.L_x_59:
[----:B------:R-:W-:Y:S02]  /*3190*/  UIADD3 UR16, UPT, UPT, UR16, 0x1, URZ ;  /* 0x0000000110107890 */ /* 0x000fe4000fffe0ff */
[----:B--2---:R-:W-:Y:S02]  /*31a0*/  ULEA UR7, UR14, UR6, 0x3 ;  /* 0x000000060e077291 */ /* 0x004fe4000f8e18ff */
[----:B------:R-:W-:Y:S01]  /*31b0*/  UISETP.NE.AND UP0, UPT, UR16, URZ, UPT ;  /* 0x000000ff1000728c */ /* 0x000fe2000bf05270 */
[----:B----4-:R-:W-:Y:S10]  /*31c0*/  @P2 BRA `(.L_x_57) ;  /* 0x00000000000c2947 */ /* 0x010ff40003800000 */
[----:B-1----:R-:W-:Y:S04]  /*31d0*/  SHF.L.U32 R3, R8, 0x1f, RZ ;  /* 0x0000001f08037819 */ /* 0x002fe800000006ff */
[----:B------:R-:W1:Y:S02]  /*31e0*/  SYNCS.PHASECHK.TRANS64.TRYWAIT P0, [UR7], R3 ;  /* 0x00000003ff0075a7 */ /* 0x000e640008001107 */
[----:B-1----:R-:W-:Y:S05]  /*31f0*/  @!P0 BRA `(.L_x_58) ;  /* 0x00000044001c8947 */ /* 0x002fea0003800000 */
.L_x_57:
[----:B------:R-:W-:Y:S01]  /*3200*/  UISETP.NE.AND UP1, UPT, UR15, 0x1, UPT ;  /* 0x000000010f00788c */ /* 0x000fe2000bf25270 */
[----:B------:R-:W-:Y:S01]  /*3210*/  PLOP3.LUT P2, PT, PT, PT, PT, 0x80, 0x8 ;  /* 0x000000000008781c */ /* 0x000fe20003f4f070 */
[----:B------:R-:W-:Y:S02]  /*3220*/  UIADD3 UR17, UPT, UPT, UR14, 0x1, URZ ;  /* 0x000000010e117890 */ /* 0x000fe4000fffe0ff */
[----:B------:R-:W-:Y:S02]  /*3230*/  ULEA UR22, UR14, UR12, 0x8 ;  /* 0x0000000c0e167291 */ /* 0x000fe4000f8e40ff */
[----:B------:R-:W-:Y:S01]  /*3240*/  UISETP.NE.AND UP2, UPT, UR17, 0x5, UPT ;  /* 0x000000051100788c */ /* 0x000fe2000bf45270 */
[----:B------:R-:W-:Y:S01]  /*3250*/  PLOP3.LUT P0, PT, PT, PT, UP1, 0x80, 0x8 ;  /* 0x000000000008781c */ /* 0x000fe20003f0f018 */
[----:B------:R-:W-:Y:S02]  /*3260*/  ULEA UR24, UR14, UR11, 0x7 ;  /* 0x0000000b0e187291 */ /* 0x000fe4000f8e38ff */
[----:B------:R-:W-:Y:S02]  /*3270*/  USEL UR13, URZ, 0x1, UP2 ;  /* 0x00000001ff0d7887 */ /* 0x000fe40009000000 */
[----:B------:R-:W-:Y:S02]  /*3280*/  USEL UR17, UR17, URZ, UP2 ;  /* 0x000000ff11117287 */ /* 0x000fe40009000000 */
[----:B------:R-:W-:Y:S02]  /*3290*/  UIADD3 UR7, UPT, UPT, UR7, 0x28, URZ ;  /* 0x0000002807077890 */ /* 0x000fe4000fffe0ff */
[----:B------:R-:W-:Y:S01]  /*32a0*/  @UP1 ULEA UR4, UR17, UR6, 0x3 ;  /* 0x0000000611041291 */ /* 0x000fe2000f8e18ff */
[----:B------:R-:W-:Y:S01]  /*32b0*/  LOP3.LUT R8, R8, UR13, RZ, 0x3c, !PT ;  /* 0x0000000d08087c12 */ /* 0x000fe2000f8e3cff */
[----:B------:R-:W-:Y:S01]  /*32c0*/  UMOV UR23, 0xc0004010 ;  /* 0xc000401000177882 */ /* 0x000fe20000000000 */
[----:B------:R-:W-:Y:S01]  /*32d0*/  UMOV UR25, 0xc0004010 ;  /* 0xc000401000197882 */ /* 0x000fe20000000000 */
[----:B------:R-:W-:Y:S01]  /*32e0*/  UIADD3 UR15, UPT, UPT, UR15, -0x1, URZ ;  /* 0xffffffff0f0f7890 */ /* 0x000fe2000fffe0ff */
[----:B-1----:R-:W-:Y:S01]  /*32f0*/  @P0 SHF.L.U32 R0, R8, 0x1f, RZ ;  /* 0x0000001f08000819 */ /* 0x002fe200000006ff */
[----:B------:R-:W-:Y:S03]  /*3300*/  UMOV UR14, UR17 ;  /* 0x00000011000e7c82 */ /* 0x000fe60008000000 */
[----:B------:R2:W4:Y:S01]  /*3310*/  @P0 SYNCS.PHASECHK.TRANS64.TRYWAIT P2, [UR4], R0 ;  /* 0x00000000ff0005a7 */ /* 0x0005220008041104 */
[----:B------:R2:W-:Y:S01]  /*3320*/  UTCIMMA gdesc[UR24], gdesc[UR22], tmem[UR8], tmem[UR20], idesc[UR21], UP4 ;  /* 0x00ff1416180075ea */ /* 0x0005e2000a000108 */
[----:B------:R-:W-:Y:S01]  /*3330*/  UPLOP3.LUT UP4, UPT, UPT, UPT, UPT, 0x80, 0x8 ;  /* 0x000000000008789c */ /* 0x000fe20003f8f070 */
[----:B------:R2:W-:Y:S01]  /*3340*/  UTCBAR [UR7], URZ ;  /* 0x000000ff070073e9 */ /* 0x0005e200080000ff */
[----:B------:R-:W-:Y:S09]  /*3350*/  BRA.U UP0, `(.L_x_59) ;  /* 0xfffffffd008c7547 */ /* 0x000ff2000b83ffff */
.L_x_56:
[----:B------:R-:W-:Y:S01]  /*3360*/  UIADD3 UR18, UPT, UPT, UR18, 0x1, URZ ;  /* 0x0000000112127890 */ /* 0x000fe2000fffe0ff */
[C---:B------:R-:W-:Y:S01]  /*3370*/  ISETP.NE.AND P0, PT, R10.reuse, 0x2, PT ;  /* 0x000000020a00780c */ /* 0x040fe20003f05270 */
[----:B------:R-:W-:Y:S02]  /*3380*/  UIADD3 UR9, UPT, UPT, UR9, 0xa0, URZ ;  /* 0x000000a009097890 */ /* 0x000fe4000fffe0ff */
[----:B------:R-:W-:Y:S01]  /*3390*/  UISETP.NE.AND UP0, UPT, UR18, 0x4, UPT ;  /* 0x000000041200788c */ /* 0x000fe2000bf05270 */
[----:B-12---:R-:W-:Y:S02]  /*33a0*/  SEL R0, RZ, 0x1, P0 ;  /* 0x00000001ff007807 */ /* 0x006fe40000000000 */
[----:B------:R-:W-:Y:S01]  /*33b0*/  SEL R10, R10, RZ, P0 ;  /* 0x000000ff0a0a7207 */ /* 0x000fe20000000000 */
[----:B------:R-:W-:Y:S01]  /*33c0*/  USEL UR4, URZ, 0x1, UP0 ;  /* 0x00000001ff047887 */ /* 0x000fe20008000000 */
[----:B------:R-:W-:Y:S01]  /*33d0*/  LOP3.LUT R9, R9, R0, RZ, 0x3c, !PT ;  /* 0x0000000009097212 */ /* 0x000fe200078e3cff */
[----:B------:R-:W-:Y:S01]  /*33e0*/  USEL UR18, UR18, URZ, UP0 ;  /* 0x000000ff12127287 */ /* 0x000fe20008000000 */
[----:B------:R1:W-:Y:S03]  /*33f0*/  UTCBAR [UR9], URZ ;  /* 0x000000ff090073e9 */ /* 0x0003e600080000ff */
[----:B------:R-:W-:Y:S01]  /*3400*/  LOP3.LUT R11, R11, UR4, RZ, 0x3c, !PT ;  /* 0x000000040b0b7c12 */ /* 0x000fe2000f8e3cff */
[----:B------:R-:W-:Y:S07]  /*3410*/  @P1 BRA `(.L_x_60) ;  /* 0xfffffff800c41947 */ /* 0x000fee000383ffff */
[----:B------:R-:W2:Y:S01]  /*3420*/  S2UR UR4, SR_CgaCtaId ;  /* 0x00000000000479c3 */ /* 0x000ea20000008800 */
[----:B------:R-:W-:Y:S01]  /*3430*/  ELECT P0, URZ, PT ;  /* 0x0000000000ff782f */ /* 0x000fe20003800000 */
[----:B------:R-:W-:Y:S01]  /*3440*/  IMAD.MOV.U32 R0, RZ, RZ, 0x1 ;  /* 0x00000001ff007424 */ /* 0x000fe200078e00ff */
[----:B------:R-:W-:Y:S01]  /*3450*/  UIADD3 UR6, UPT, UPT, UR6, 0xc0, URZ ;  /* 0x000000c006067890 */ /* 0x000fe2000fffe0ff */
[----:B------:R-:W-:Y:S01]  /*3460*/  SHF.L.U32 R3, R11, 0x1f, RZ ;  /* 0x0000001f0b037819 */ /* 0x000fe200000006ff */
[----:B------:R-:W-:-:S03]  /*3470*/  UMOV UR5, 0x40 ;  /* 0x0000004000057882 */ /* 0x000fc60000000000 */
[----:B------:R-:W-:Y:S01]  /*3480*/  UVIRTCOUNT.DEALLOC.SMPOOL 0x80 ;  /* 0x000000800000784c */ /* 0x000fe20000000000 */
[----:B--2---:R-:W-:Y:S02]  /*3490*/  ULEA UR4, UR4, UR5, 0x18 ;  /* 0x0000000504047291 */ /* 0x004fe4000f8ec0ff */
[----:B------:R-:W-:-:S07]  /*34a0*/  ULEA UR5, UR18, UR6, 0x3 ;  /* 0x0000000612057291 */ /* 0x000fce000f8e18ff */
[----:B------:R2:W-:Y:S02]  /*34b0*/  @P0 STS.U8 [UR4+0x1c], R0 ;  /* 0x00001c00ff000988 */ /* 0x0005e40008000004 */
[----:B------:R-:W3:Y:S02]  /*34c0*/  SYNCS.PHASECHK.TRANS64.TRYWAIT P0, [UR5], R3 ;  /* 0x00000003ff0075a7 */ /* 0x000ee40008001105 */
[----:B--23--:R-:W-:Y:S05]  /*34d0*/  @!P0 BRA `(.L_x_61) ;  /* 0x00000040007c8947 */ /* 0x00cfea0003800000 */
.L_x_128:
[----:B------:R-:W-:-:S04]  /*34e0*/  UIADD3 UR7, UPT, UPT, UR18, 0x1, URZ ;  /* 0x0000000112077890 */ /* 0x000fc8000fffe0ff */
[----:B------:R-:W-:-:S04]  /*34f0*/  UISETP.NE.AND UP0, UPT, UR7, 0x4, UPT ;  /* 0x000000040700788c */ /* 0x000fc8000bf05270 */
[----:B------:R-:W-:Y:S02]  /*3500*/  USEL UR8, URZ, 0x1, UP0 ;  /* 0x00000001ff087887 */ /* 0x000fe40008000000 */
[----:B------:R-:W-:-:S04]  /*3510*/  USEL UR7, UR7, URZ, UP0 ;  /* 0x000000ff07077287 */ /* 0x000fc80008000000 */
[----:B------:R-:W-:Y:S01]  /*3520*/  ULEA UR5, UR7, UR6, 0x3 ;  /* 0x0000000607057291 */ /* 0x000fe2000f8e18ff */
[----:B------:R-:W-:-:S04]  /*3530*/  LOP3.LUT R2, R11, UR8, RZ, 0x3c, !PT ;  /* 0x000000080b027c12 */ /* 0x000fc8000f8e3cff */
[----:B--2---:R-:W-:-:S04]  /*3540*/  SHF.L.U32 R3, R2, 0x1f, RZ ;  /* 0x0000001f02037819 */ /* 0x004fc800000006ff */
[----:B------:R-:W2:Y:S02]  /*3550*/  SYNCS.PHASECHK.TRANS64.TRYWAIT P0, [UR5], R3 ;  /* 0x00000003ff0075a7 */ /* 0x000ea40008001105 */
[----:B--2---:R-:W-:Y:S05]  /*3560*/  @!P0 BRA `(.L_x_62) ;  /* 0x0000004000708947 */ /* 0x004fea0003800000 */
.L_x_130:
        /* <DEDUP_REMOVED lines=9> */
.L_x_132:
[----:B------:R-:W-:-:S04]  /*3600*/  UIADD3 UR7, UPT, UPT, UR7, 0x1, URZ ;  /* 0x0000000107077890 */ /* 0x000fc8000fffe0ff */
[----:B------:R-:W-:-:S04]  /*3610*/  UISETP.NE.AND UP0, UPT, UR7, 0x4, UPT ;  /* 0x000000040700788c */ /* 0x000fc8000bf05270 */
[----:B------:R-:W-:Y:S02]  /*3620*/  USEL UR5, URZ, 0x1, UP0 ;  /* 0x00000001ff057887 */ /* 0x000fe40008000000 */
[----:B------:R-:W-:-:S04]  /*3630*/  USEL UR7, UR7, URZ, UP0 ;  /* 0x000000ff07077287 */ /* 0x000fc80008000000 */
[----:B------:R-:W-:Y:S01]  /*3640*/  ULEA UR7, UR7, UR6, 0x3 ;  /* 0x0000000607077291 */ /* 0x000fe2000f8e18ff */
[----:B--2---:R-:W-:-:S04]  /*3650*/  LOP3.LUT R3, R2, UR5, RZ, 0x3c, !PT ;  /* 0x0000000502037c12 */ /* 0x004fc8000f8e3cff */
[----:B------:R-:W-:-:S04]  /*3660*/  SHF.L.U32 R3, R3, 0x1f, RZ ;  /* 0x0000001f03037819 */ /* 0x000fc800000006ff */
[----:B------:R-:W2:Y:S02]  /*3670*/  SYNCS.PHASECHK.TRANS64.TRYWAIT P0, [UR7], R3 ;  /* 0x00000003ff0075a7 */ /* 0x000ea40008001107 */
[----:B--2---:R-:W-:Y:S05]  /*3680*/  @!P0 BRA `(.L_x_64) ;  /* 0x0000004000588947 */ /* 0x004fea0003800000 */
.L_x_134:
[----:B------:R-:W-:Y:S01]  /*3690*/  NOP ;  /* 0x0000000000007918 */ /* 0x000fe20000000000 */
[----:B--2---:R-:W2:Y:S01]  /*36a0*/  LDS R0, [UR4+0x14] ;  /* 0x00001404ff007984 */ /* 0x004ea20008000800 */
[----:B------:R-:W-:Y:S01]  /*36b0*/  ULOP3.LUT UR6, UR19, 0xffff, URZ, 0xc0, !UPT ;  /* 0x0000ffff13067892 */ /* 0x000fe2000f8ec0ff */
[----:B------:R-:W-:Y:S01]  /*36c0*/  UMOV UR8, 0xffff ;  /* 0x0000ffff00087882 */ /* 0x000fe20000000000 */
[----:B------:R-:W-:Y:S02]  /*36d0*/  UMOV UR5, 0x1 ;  /* 0x0000000100057882 */ /* 0x000fe40000000000 */
[----:B------:R-:W-:-:S04]  /*36e0*/  USHF.R.U32.HI UR6, URZ, 0x5, UR6 ;  /* 0x00000005ff067899 */ /* 0x000fc80008011606 */
[----:B------:R-:W-:Y:S02]  /*36f0*/  USHF.L.U32 UR8, UR8, UR6, URZ ;  /* 0x0000000608087299 */ /* 0x000fe400080006ff */
[----:B------:R-:W-:-:S04]  /*3700*/  USHF.L.U32 UR5, UR5, UR6, URZ ;  /* 0x0000000605057299 */ /* 0x000fc800080006ff */
[----:B--2---:R-:W-:-:S04]  /*3710*/  LOP3.LUT R0, R0, UR8, RZ, 0xc0, !PT ;  /* 0x0000000800007c12 */ /* 0x004fc8000f8ec0ff */
[----:B------:R-:W-:-:S13]  /*3720*/  ISETP.NE.AND P0, PT, R0, UR8, PT ;  /* 0x0000000800007c0c */ /* 0x000fda000bf05270 */
[----:B------:R-:W-:Y:S05]  /*3730*/  @P0 BRA `(.L_x_65) ;  /* 0x0000000000580947 */ /* 0x000fea0003800000 */
[----:B------:R-:W2:Y:S02]  /*3740*/  LDS R0, [UR4+0x18] ;  /* 0x00001804ff007984 */ /* 0x000ea40008000800 */
[----:B--2---:R-:W-:-:S04]  /*3750*/  LOP3.LUT R0, R0, UR5, RZ, 0xc0, !PT ;  /* 0x0000000500007c12 */ /* 0x004fc8000f8ec0ff */
[----:B------:R-:W-:-:S13]  /*3760*/  ISETP.NE.AND P0, PT, R0, UR5, PT ;  /* 0x0000000500007c0c */ /* 0x000fda000bf05270 */
[----:B------:R-:W-:Y:S05]  /*3770*/  @P0 BRA `(.L_x_66) ;  /* 0x00000000003c0947 */ /* 0x000fea0003800000 */
[----:B------:R-:W2:Y:S01]  /*3780*/  S2R R2, SR_LANEID ;  /* 0x0000000000027919 */ /* 0x000ea20000000000 */
[----:B------:R-:W-:Y:S01]  /*3790*/  ULOP3.LUT UR8, URZ, UR8, URZ, 0x33, !UPT ;  /* 0x00000008ff087292 */ /* 0x000fe2000f8e33ff */
[----:B------:R-:W-:Y:S01]  /*37a0*/  LOP3.LUT R4, RZ, UR5, RZ, 0x33, !PT ;  /* 0x00000005ff047c12 */ /* 0x000fe2000f8e33ff */
[----:B------:R-:W-:Y:S02]  /*37b0*/  VOTEU.ANY UR7, UPT, PT ;  /* 0x0000000000077886 */ /* 0x000fe400038e0100 */
[----:B------:R-:W-:Y:S01]  /*37c0*/  UFLO.U32 UR7, UR7 ;  /* 0x00000007000772bd */ /* 0x000fe200080e0000 */
[----:B------:R-:W3:Y:S01]  /*37d0*/  REDUX UR5, R4 ;  /* 0x00000000040573c4 */ /* 0x000ee20000000000 */
[----:B------:R-:W-:-:S06]  /*37e0*/  IMAD.U32 R0, RZ, RZ, UR8 ;  /* 0x00000008ff007e24 */ /* 0x000fcc000f8e00ff */
[----:B------:R1:W-:Y:S01]  /*37f0*/  UTCATOMSWS.AND URZ, UR8 ;  /* 0x0000000800ff79e3 */ /* 0x0003e20008000000 */
[----:B------:R-:W4:Y:S01]  /*3800*/  REDUX UR6, R0 ;  /* 0x00000000000673c4 */ /* 0x000f220000000000 */
[----:B--2---:R-:W-:Y:S01]  /*3810*/  ISETP.EQ.U32.AND P0, PT, R2, UR7, PT ;  /* 0x0000000702007c0c */ /* 0x004fe2000bf02070 */
[----:B---3--:R-:W-:Y:S01]  /*3820*/  IMAD.U32 R2, RZ, RZ, UR5 ;  /* 0x00000005ff027e24 */ /* 0x008fe2000f8e00ff */
[----:B----4-:R-:W-:-:S11]  /*3830*/  MOV R3, UR6 ;  /* 0x0000000600037c02 */ /* 0x010fd60008000f00 */
[----:B------:R1:W-:Y:S04]  /*3840*/  @P0 ATOMS.AND RZ, [UR4+0x14], R3 ;  /* 0x00001403ffff098c */ /* 0x0003e8000a800004 */
[----:B------:R1:W-:Y:S01]  /*3850*/  @P0 ATOMS.AND RZ, [UR4+0x18], R2 ;  /* 0x00001802ffff098c */ /* 0x0003e2000a800004 */
[----:B------:R-:W-:Y:S05]  /*3860*/  BRA `(.L_x_67) ;  /* 0x0000000000147947 */ /* 0x000fea0003800000 */
.L_x_66:
[----:B------:R-:W-:Y:S02]  /*3870*/  MOV R2, 0x3890 ;  /* 0x0000389000027802 */ /* 0x000fe40000000f00 */
[----:B-1--45:R-:W-:Y:S05]  /*3880*/  CALL.REL.NOINC `($__internal_0_$__cuda_sm10x_tcgen05_guardrail_trap_col_being_dealloced_not_returned_by_alloc) ;  /* 0x0000004000b47944 */ /* 0x032fea0003c00000 */
[----:B------:R-:W-:Y:S05]  /*3890*/  BRA `(.L_x_67) ;  /* 0x0000000000087947 */ /* 0x000fea0003800000 */
.L_x_65:
[----:B------:R-:W-:Y:S02]  /*38a0*/  MOV R2, 0x38c0 ;  /* 0x000038c000027802 */ /* 0x000fe40000000f00 */
[----:B-1--45:R-:W-:Y:S05]  /*38b0*/  CALL.REL.NOINC `($__internal_2_$__cuda_sm10x_tcgen05_guardrail_trap_unallocated_columns_being_dealloced) ;  /* 0x0000004000c07944 */ /* 0x032fea0003c00000 */
.L_x_67:
[----:B------:R-:W-:Y:S01]  /*38c0*/  NOP ;  /* 0x0000000000007918 */ /* 0x000fe20000000000 */
[----:B-1----:R-:W-:Y:S05]  /*38d0*/  EXIT ;  /* 0x000000000000794d */ /* 0x002fea0003800000 */
.L_x_49:
[----:B------:R-:W-:-:S09]  /*38e0*/  UISETP.NE.OR UP2, UPT, UR8, 0x3, !UP2 ;  /* 0x000000030800788c */ /* 0x000fd2000d745670 */
[----:B------:R-:W-:Y:S05]  /*38f0*/  BRA.U UP2, `(.L_x_68) ;  /* 0x0000000d02407547 */ /* 0x000fea000b800000 */
[----:B------:R-:W1:Y:S01]  /*3900*/  LDC R0, c[0x0][0xb30] ;  /* 0x0002cc00ff007b82 */ /* 0x000e620000000800 */
[----:B------:R-:W2:Y:S01]  /*3910*/  LDCU.64 UR8, c[0x0][0x888] ;  /* 0x00011100ff0877ac */ /* 0x000ea20008000a00 */
[----:B------:R-:W-:Y:S02]  /*3920*/  HFMA2 R29, -RZ, RZ, 0, 0 ;  /* 0x00000000ff1d7431 */ /* 0x000fe400000001ff */
[----:B------:R-:W-:Y:S01]  /*3930*/  IMAD.MOV.U32 R31, RZ, RZ, 0x1 ;  /* 0x00000001ff1f7424 */ /* 0x000fe200078e00ff */
[----:B------:R-:W-:Y:S01]  /*3940*/  MOV R23, 0x1000 ;  /* 0x0000100000177802 */ /* 0x000fe20000000f00 */
[----:B------:R-:W4:Y:S01]  /*3950*/  LDCU.64 UR4, c[0x0][0x890] ;  /* 0x00011200ff0477ac */ /* 0x000f220008000a00 */
[----:B------:R-:W-:Y:S01]  /*3960*/  IMAD.MOV.U32 R30, RZ, RZ, RZ ;  /* 0x000000ffff1e7224 */ /* 0x000fe200078e00ff */
[----:B------:R-:W3:Y:S01]  /*3970*/  LDC R19, c[0x0][0x370] ;  /* 0x0000dc00ff137b82 */ /* 0x000ee20000000800 */
[----:B------:R-:W-:Y:S01]  /*3980*/  UMOV UR7, 0x400 ;  /* 0x0000040000077882 */ /* 0x000fe20000000000 */
[----:B------:R-:W-:-:S02]  /*3990*/  UPLOP3.LUT UP1, UPT, UPT, UPT, UPT, 0x40, 0x4 ;  /* 0x000000000004789c */ /* 0x000fc40003f2e870 */
[----:B------:R-:W-:-:S04]  /*39a0*/  ULEA UR7, UR37, UR7, 0x18 ;  /* 0x0000000725077291 */ /* 0x000fc8000f8ec0ff */
[----:B------:R-:W3:Y:S01]  /*39b0*/  LDC R2, c[0x0][0xb0c] ;  /* 0x0002c300ff027b82 */ /* 0x000ee20000000800 */
[----:B------:R-:W-:Y:S02]  /*39c0*/  UIADD3 UR13, UPT, UPT, UR7, 0x58, URZ ;  /* 0x00000058070d7890 */ /* 0x000fe4000fffe0ff */
[----:B--2---:R-:W-:Y:S02]  /*39d0*/  UISETP.NE.U32.AND UP2, UPT, UR8, URZ, UPT ;  /* 0x000000ff0800728c */ /* 0x004fe4000bf45070 */
[----:B------:R-:W-:Y:S02]  /*39e0*/  UIADD3 UR17, UPT, UPT, UR7, 0x50, URZ ;  /* 0x0000005007117890 */ /* 0x000fe4000fffe0ff */
[----:B----4-:R-:W-:Y:S01]  /*39f0*/  UISETP.NE.U32.AND UP3, UPT, UR4, URZ, UPT ;  /* 0x000000ff0400728c */ /* 0x010fe2000bf65070 */
[----:B------:R-:W2:Y:S01]  /*3a00*/  LDC R18, c[0x0][0xb20] ;  /* 0x0002c800ff127b82 */ /* 0x000ea20000000800 */
[----:B-1----:R-:W-:Y:S01]  /*3a10*/  ISETP.NE.AND P1, PT, R0, 0x1, PT ;  /* 0x000000010000780c */ /* 0x002fe20003f25270 */
[----:B------:R-:W-:-:S02]  /*3a20*/  UISETP.NE.AND.EX UP2, UPT, UR9, URZ, UPT, UP2 ;  /* 0x000000ff0900728c */ /* 0x000fc4000bf45320 */
[----:B------:R-:W-:Y:S02]  /*3a30*/  UPRMT UR13, UR37, 0x654, UR13 ;  /* 0x00000654250d7896 */ /* 0x000fe4000800000d */
[----:B------:R-:W-:Y:S02]  /*3a40*/  UISETP.NE.AND.EX UP3, UPT, UR5, URZ, UPT, UP3 ;  /* 0x000000ff0500728c */ /* 0x000fe4000bf65330 */
[----:B------:R-:W1:Y:S08]  /*3a50*/  LDC.64 R32, c[0x0][0x348] ;  /* 0x0000d200ff207b82 */ /* 0x000e700000000a00 */
[----:B------:R-:W4:Y:S08]  /*3a60*/  LDC.64 R16, c[0x0][0xb10] ;  /* 0x0002c400ff107b82 */ /* 0x000f300000000a00 */
[----:B------:R-:W1:Y:S08]  /*3a70*/  LDC.64 R6, c[0x0][0xb18] ;  /* 0x0002c600ff067b82 */ /* 0x000e700000000a00 */
[----:B------:R-:W1:Y:S08]  /*3a80*/  LDC.64 R4, c[0x0][0xb28] ;  /* 0x0002ca00ff047b82 */ /* 0x000e700000000a00 */
[----:B--23--:R-:W1:Y:S02]  /*3a90*/  LDC R22, c[0x0][0x374] ;  /* 0x0000dd00ff167b82 */ /* 0x00ce640000000800 */
.L_x_77:
[C---:B------:R-:W-:Y:S02]  /*3aa0*/  LEA R0, R30.reuse, UR7, 0x3 ;  /* 0x000000071e007c11 */ /* 0x040fe4000f8e18ff */
[----:B------:R-:W-:Y:S02]  /*3ab0*/  SHF.L.U32 R3, R29, 0x1f, RZ ;  /* 0x0000001f1d037819 */ /* 0x000fe400000006ff */
[----:B------:R-:W-:Y:S02]  /*3ac0*/  LEA R24, R30, UR7, 0x4 ;  /* 0x000000071e187c11 */ /* 0x000fe4000f8e20ff */
[----:B--2---:R-:W2:Y:S02]  /*3ad0*/  SYNCS.PHASECHK.TRANS64.TRYWAIT P0, [R0+URZ+0x80], R3 ;  /* 0x00008003000075a7 */ /* 0x004ea400080011ff */
[----:B--2---:R-:W-:Y:S05]  /*3ae0*/  @!P0 BRA `(.L_x_69) ;  /* 0x0000003c00588947 */ /* 0x004fea0003800000 */
.L_x_135:
[----:B------:R-:W-:Y:S01]  /*3af0*/  ISETP.GE.AND P0, PT, R40, 0x1, PT ;  /* 0x000000012800780c */ /* 0x000fe20003f06270 */
[----:B------:R-:W3:Y:S01]  /*3b00*/  LDS.128 R24, [R24+0x110] ;  /* 0x0001100018187984 */ /* 0x000ee20000000c00 */
[----:B--2---:R-:W-:Y:S01]  /*3b10*/  VIADD R0, R0, 0x90 ;  /* 0x0000009000007836 */ /* 0x004fe20000000000 */
[----:B------:R-:W-:Y:S01]  /*3b20*/  @!PT LDS RZ, [RZ] ;  /* 0x00000000fffff984 */ /* 0x000fe20000000800 */
[----:B------:R-:W-:Y:S01]  /*3b30*/  @!PT LDS RZ, [RZ] ;  /* 0x00000000fffff984 */ /* 0x000fe20000000800 */
[----:B------:R-:W-:Y:S01]  /*3b40*/  @!PT LDS RZ, [RZ] ;  /* 0x00000000fffff984 */ /* 0x000fe20000000800 */
[----:B------:R-:W-:Y:S01]  /*3b50*/  @!PT LDS RZ, [RZ] ;  /* 0x00000000fffff984 */ /* 0x000fe20000000800 */
[----:B------:R2:W-:Y:S06]  /*3b60*/  MEMBAR.ALL.CTA ;  /* 0x0000000000007992 */ /* 0x0005ec0000008000 */
[----:B--2---:R-:W2:Y:S01]  /*3b70*/  FENCE.VIEW.ASYNC.S ;  /* 0x00000000000073c6 */ /* 0x004ea20000000000 */
[----:B------:R-:W-:Y:S04]  /*3b80*/  PRMT R0, RZ, 0x654, R0 ;  /* 0x00000654ff007816 */ /* 0x000fe80000000000 */
[----:B--2---:R2:W-:Y:S01]  /*3b90*/  SYNCS.ARRIVE.TRANS64.RED.A1T0 RZ, [R0+URZ], RZ ;  /* 0x000000ff00ff79a7 */ /* 0x0045e200081004ff */
[----:B---3--:R-:W-:Y:S11]  /*3ba0*/  LOP3.LUT P3, RZ, R26, 0x1, RZ, 0xc0, !PT ;  /* 0x000000011aff7812 */ /* 0x008ff6000786c0ff */
[----:B------:R-:W-:Y:S02]  /*3bb0*/  @!UPT UIADD3 URZ, UPT, UPT, URZ, URZ, URZ ;  /* 0x000000fffffff290 */ /* 0x000fe4000fffe0ff */
[----:B------:R-:W-:Y:S02]  /*3bc0*/  @P3 MOV R13, R24 ;  /* 0x00000018000d3202 */ /* 0x000fe40000000f00 */
[----:B------:R-:W-:Y:S01]  /*3bd0*/  @P3 LOP3.LUT R8, R25, 0xffff, RZ, 0xc0, !PT ;  /* 0x0000ffff19083812 */ /* 0x000fe200078ec0ff */
[----:B--2---:R-:W-:Y:S06]  /*3be0*/  @!P0 BRA `(.L_x_70) ;  /* 0x0000000000a48947 */ /* 0x004fec0003800000 */
[----:B-1----:R-:W-:Y:S01]  /*3bf0*/  IMAD.HI.U32 R35, R22, R7, RZ ;  /* 0x0000000716237227 */ /* 0x002fe200078e00ff */
[----:B------:R-:W-:Y:S02]  /*3c00*/  ISETP.NE.AND P0, PT, R6, 0x1, PT ;  /* 0x000000010600780c */ /* 0x000fe40003f05270 */
[----:B------:R-:W-:Y:S01]  /*3c10*/  ISETP.NE.AND P2, PT, R40, 0x1, PT ;  /* 0x000000012800780c */ /* 0x000fe20003f45270 */
[----:B----4-:R-:W-:Y:S01]  /*3c20*/  IMAD.HI.U32 R34, R19, R16, RZ ;  /* 0x0000001013227227 */ /* 0x010fe200078e00ff */
[----:B------:R-:W-:Y:S02]  /*3c30*/  SHF.R.U32.HI R35, RZ, R18, R35 ;  /* 0x00000012ff237219 */ /* 0x000fe40000011623 */
[----:B------:R-:W-:Y:S01]  /*3c40*/  ISETP.NE.AND P4, PT, R2, 0x1, PT ;  /* 0x000000010200780c */ /* 0x000fe20003f85270 */
[----:B------:R-:W-:Y:S01]  /*3c50*/  IMAD.HI.U32 R36, R13, R16, RZ ;  /* 0x000000100d247227 */ /* 0x000fe200078e00ff */
[----:B------:R-:W-:Y:S02]  /*3c60*/  SHF.R.U32.HI R34, RZ, R17, R34 ;  /* 0x00000011ff227219 */ /* 0x000fe40000011622 */
[----:B------:R-:W-:Y:S01]  /*3c70*/  SEL R3, R22, R35, !P0 ;  /* 0x0000002316037207 */ /* 0x000fe20004000000 */
[C---:B------:R-:W-:Y:S01]  /*3c80*/  IMAD.HI.U32 R35, R8.reuse, R7, RZ ;  /* 0x0000000708237227 */ /* 0x040fe200078e00ff */
[----:B------:R-:W-:Y:S02]  /*3c90*/  SEL R11, R19, R34, !P4 ;  /* 0x00000022130b7207 */ /* 0x000fe40006000000 */
[----:B------:R-:W-:Y:S01]  /*3ca0*/  SHF.R.U32.HI R36, RZ, R17, R36 ;  /* 0x00000011ff247219 */ /* 0x000fe20000011624 */
[----:B------:R-:W-:Y:S01]  /*3cb0*/  IMAD.HI.U32 R38, R3, R4, RZ ;  /* 0x0000000403267227 */ /* 0x000fe200078e00ff */
[----:B------:R-:W-:Y:S03]  /*3cc0*/  SHF.R.U32.HI R35, RZ, R18, R35 ;  /* 0x00000012ff237219 */ /* 0x000fe60000011623 */
[----:B------:R-:W-:Y:S01]  /*3cd0*/  IMAD.HI.U32 R34, R11, R4, RZ ;  /* 0x000000040b227227 */ /* 0x000fe200078e00ff */
[----:B------:R-:W-:Y:S02]  /*3ce0*/  @P2 SHF.R.U32.HI R3, RZ, R5, R38 ;  /* 0x00000005ff032219 */ /* 0x000fe40000011626 */
[----:B------:R-:W-:Y:S02]  /*3cf0*/  SEL R9, R8, R35, !P0 ;  /* 0x0000002308097207 */ /* 0x000fe40004000000 */
[----:B------:R-:W-:Y:S01]  /*3d00*/  @P2 SHF.R.U32.HI R11, RZ, R5, R34 ;  /* 0x00000005ff0b2219 */ /* 0x000fe20000011622 */
[C---:B------:R-:W-:Y:S01]  /*3d10*/  IMAD R10, R40.reuse, R3, RZ ;  /* 0x00000003280a7224 */ /* 0x040fe200078e02ff */
[----:B------:R-:W-:Y:S01]  /*3d20*/  SEL R3, R13, R36, !P4 ;  /* 0x000000240d037207 */ /* 0x000fe20006000000 */
[C---:B------:R-:W-:Y:S03]  /*3d30*/  IMAD.HI.U32 R14, R9.reuse, R4, RZ ;  /* 0x00000004090e7227 */ /* 0x040fe600078e00ff */
[----:B------:R-:W-:Y:S01]  /*3d40*/  ISETP.GE.AND P0, PT, R9, R10, PT ;  /* 0x0000000a0900720c */ /* 0x000fe20003f06270 */
[C---:B------:R-:W-:Y:S01]  /*3d50*/  IMAD R12, R40.reuse, R11, RZ ;  /* 0x0000000b280c7224 */ /* 0x040fe200078e02ff */
[-C--:B------:R-:W-:Y:S04]  /*3d60*/  SHF.R.U32.HI R14, RZ, R5.reuse, R14 ;  /* 0x00000005ff0e7219 */ /* 0x080fe8000001160e */
[----:B------:R-:W-:Y:S02]  /*3d70*/  ISETP.GE.OR P0, PT, R3, R12, P0 ;  /* 0x0000000c0300720c */ /* 0x000fe40000706670 */
[----:B------:R-:W-:Y:S05]  /*3d80*/  SEL R15, R9, R14, !P2 ;  /* 0x0000000e090f7207 */ /* 0x000fea0005000000 */
[----:B------:R-:W-:Y:S04]  /*3d90*/  IMAD.MOV R14, RZ, RZ, -R15 ;  /* 0x000000ffff0e7224 */ /* 0x000fe800078e0a0f */
[----:B------:R-:W-:Y:S02]  /*3da0*/  IMAD R14, R40, R14, R9 ;  /* 0x0000000e280e7224 */ /* 0x000fe400078e0209 */
[C---:B------:R-:W-:Y:S05]  /*3db0*/  @!P0 IMAD.HI.U32 R10, R3.reuse, R4, RZ ;  /* 0x00000004030a8227 */ /* 0x040fea00078e00ff */
[----:B------:R-:W-:Y:S04]  /*3dc0*/  @!P0 SHF.R.U32.HI R10, RZ, R5, R10 ;  /* 0x00000005ff0a8219 */ /* 0x000fe8000001160a */
[----:B------:R-:W-:Y:S01]  /*3dd0*/  @!P0 SEL R0, R3, R10, !P2 ;  /* 0x0000000a03008207 */ /* 0x000fe20005000000 */
[----:B------:R-:W-:Y:S03]  /*3de0*/  IMAD.MOV R10, RZ, RZ, -R3 ;  /* 0x000000ffff0a7224 */ /* 0x000fe600078e0a03 */
[----:B------:R-:W-:Y:S01]  /*3df0*/  @!P0 IADD3 R15, PT, PT, R15, -R0, RZ ;  /* 0x800000000f0f8210 */ /* 0x000fe20007ffe0ff */
[----:B------:R-:W-:Y:S01]  /*3e00*/  @!P0 IMAD R0, R11, R14, R0 ;  /* 0x0000000e0b008224 */ /* 0x000fe200078e0200 */
[----:B------:R-:W-:Y:S01]  /*3e10*/  IADD3 R11, PT, PT, -R9, RZ, RZ ;  /* 0x000000ff090b7210 */ /* 0x000fe20007ffe1ff */
[----:B------:R-:W-:Y:S02]  /*3e20*/  IMAD R13, R2, R10, R13 ;  /* 0x0000000a020d7224 */ /* 0x000fe400078e020d */
[----:B------:R-:W-:Y:S02]  /*3e30*/  @!P0 IMAD R9, R15, R40, R3 ;  /* 0x000000280f098224 */ /* 0x000fe400078e0203 */
[----:B------:R-:W-:Y:S02]  /*3e40*/  @!P0 IMAD.MOV.U32 R3, RZ, RZ, R0 ;  /* 0x000000ffff038224 */ /* 0x000fe400078e0000 */
[----:B------:R-:W-:Y:S02]  /*3e50*/  IMAD R8, R6, R11, R8 ;  /* 0x0000000b06087224 */ /* 0x000fe400078e0208 */
[----:B------:R-:W-:Y:S02]  /*3e60*/  IMAD R13, R3, R2, R13 ;  /* 0x00000002030d7224 */ /* 0x000fe400078e020d */
[----:B------:R-:W-:Y:S02]  /*3e70*/  IMAD R8, R9, R6, R8 ;  /* 0x0000000609087224 */ /* 0x000fe400078e0208 */
.L_x_70:
[----:B------:R-:W-:Y:S05]  /*3e80*/  BRA.U UP1, `(.L_x_71) ;  /* 0x0000000101107547 */ /* 0x000fea000b800000 */
[----:B------:R-:W-:Y:S04]  /*3e90*/  MOV R0, UR6 ;  /* 0x0000000600007c02 */ /* 0x000fe80008000f00 */
[----:B------:R-:W-:Y:S04]  /*3ea0*/  SHF.L.U32 R3, R0, 0x1f, RZ ;  /* 0x0000001f00037819 */ /* 0x000fe800000006ff */
[----:B------:R-:W2:Y:S02]  /*3eb0*/  SYNCS.PHASECHK.TRANS64.TRYWAIT P0, [UR7+0x78], R3 ;  /* 0x00007803ff0075a7 */ /* 0x000ea40008001107 */
[----:B--2---:R-:W-:Y:S05]  /*3ec0*/  @!P0 BRA `(.L_x_72) ;  /* 0x0000003800748947 */ /* 0x004fea0003800000 */
.L_x_71:
[----:B------:R-:W-:Y:S02]  /*3ed0*/  R2UR UR19, R21 ;  /* 0x00000000151372ca */ /* 0x000fe400000e0000 */
[----:B------:R-:W-:Y:S02]  /*3ee0*/  R2UR UR18, R20 ;  /* 0x00000000141272ca */ /* 0x000fe400000e0000 */
[----:B------:R-:W-:Y:S02]  /*3ef0*/  ISETP.NE.U32.AND P2, PT, RZ, UR4, PT ;  /* 0x00000004ff007c0c */ /* 0x000fe4000bf45070 */
[----:B------:R-:W-:Y:S02]  /*3f00*/  SHF.L.U32 R12, R31, 0x1f, RZ ;  /* 0x0000001f1f0c7819 */ /* 0x000fe400000006ff */
[----:B------:R-:W-:Y:S05]  /*3f10*/  ISETP.NE.AND.EX P2, PT, RZ, UR5, PT, P2 ;  /* 0x00000005ff007c0c */ /* 0x000fea000bf45320 */
[----:B------:R-:W-:Y:S02]  /*3f20*/  USHF.L.U32 UR19, UR19, 0x6, URZ ;  /* 0x0000000613137899 */ /* 0x000fe400080006ff */
[----:B------:R-:W-:Y:S01]  /*3f30*/  USHF.L.U32 UR18, UR18, 0x7, URZ ;  /* 0x0000000712127899 */ /* 0x000fe200080006ff */
[----:B------:R-:W-:Y:S11]  /*3f40*/  BRA.U !UP3, `(.L_x_73) ;  /* 0x000000010b347547 */ /* 0x000ff6000b800000 */
[----:B------:R-:W-:Y:S01]  /*3f50*/  UPLOP3.LUT UP0, UPT, UPT, UPT, UP2, 0x80, 0x8 ;  /* 0x000000000008789c */ /* 0x000fe20003f0f020 */
[----:B--2---:R-:W-:Y:S02]  /*3f60*/  HFMA2 R0, -RZ, RZ, 0, 5.9604644775390625e-08 ;  /* 0x00000001ff007431 */ /* 0x004fe400000001ff */
[----:B------:R-:W-:Y:S03]  /*3f70*/  IMAD.MOV.U32 R91, RZ, RZ, 0x1 ;  /* 0x00000001ff5b7424 */ /* 0x000fe600078e00ff */
[----:B------:R-:W-:Y:S05]  /*3f80*/  PLOP3.LUT P0, PT, PT, PT, UP0, 0x80, 0x8 ;  /* 0x000000000008781c */ /* 0x000fea0003f0f008 */
[----:B------:R-:W2:Y:S01]  /*3f90*/  @UP0 LDCU.64 UR10, c[0x0][0x888] ;  /* 0x00011100ff0a07ac */ /* 0x000ea20008000a00 */
[----:B------:R-:W-:Y:S07]  /*3fa0*/  @UP0 UIMAD UR8, UR36, UR4, URZ ;  /* 0x00000004240802a4 */ /* 0x000fee000f8e02ff */
[----:B------:R-:W-:Y:S01]  /*3fb0*/  @!P0 PRMT R91, R0, 0x7610, R91 ;  /* 0x00007610005b8816 */ /* 0x000fe2000000005b */
[----:B--2---:R-:W-:Y:S03]  /*3fc0*/  @UP0 UIMAD.WIDE UR10, UR8, 0x4, UR10 ;  /* 0x00000004080a08a5 */ /* 0x004fe6000f8e020a */
[----:B------:R-:W2:Y:S03]  /*3fd0*/  @!UP0 LDCU UR8, c[0x0][0x880] ;  /* 0x00011000ff0887ac */ /* 0x000ea60008000800 */
[----:B------:R-:W-:Y:S01]  /*3fe0*/  IMAD.U32 R10, RZ, RZ, UR10 ;  /* 0x0000000aff0a7e24 */ /* 0x000fe2000f8e00ff */
[----:B------:R-:W-:Y:S05]  /*3ff0*/  MOV R11, UR11 ;  /* 0x0000000b000b7c02 */ /* 0x000fea0008000f00 */
[----:B-----5:R3:W5:Y:S02]  /*4000*/  @P0 LDG.E R50, desc[UR46][R10.64] ;  /* 0x0000002e0a320981 */ /* 0x020764000c1e1900 */
[----:B--23--:R-:W-:Y:S07]  /*4010*/  @!P0 IMAD.U32 R50, RZ, RZ, UR8 ;  /* 0x00000008ff328e24 */ /* 0x00cfee000f8e00ff */
.L_x_73:
[----:B-----5:R-:W-:Y:S01]  /*4020*/  @!P2 ISETP.EQ.AND P0, PT, R50, RZ, PT ;  /* 0x000000ff3200a20c */ /* 0x020fe20003f02270 */
[----:B------:R-:W-:Y:S01]  /*4030*/  @!UPT UIADD3 URZ, UPT, UPT, URZ, URZ, URZ ;  /* 0x000000fffffff290 */ /* 0x000fe2000fffe0ff */
[----:B------:R-:W-:Y:S11]  /*4040*/  @!P2 BRA `(.L_x_74) ;  /* 0x000000000014a947 */ /* 0x000ff60003800000 */
[----:B------:R-:W-:Y:S02]  /*4050*/  LOP3.LUT P2, RZ, R91, 0xff, RZ, 0xc0, !PT ;  /* 0x000000ff5bff7812 */ /* 0x000fe4000784c0ff */
[----:B------:R-:W-:Y:S04]  /*4060*/  PLOP3.LUT P0, PT, PT, PT, UP0, 0x80, 0x8 ;  /* 0x000000000008781c */ /* 0x000fe80003f0f008 */
[----:B------:R-:W-:Y:S07]  /*4070*/  PLOP3.LUT P0, PT, P0, PT, PT, 0x8, 0x80 ;  /* 0x000000000080781c */ /* 0x000fee000070e170 */
[----:B------:R-:W-:Y:S11]  /*4080*/  @P2 ISETP.EQ.AND P0, PT, R50, RZ, PT ;  /* 0x000000ff3200220c */ /* 0x000ff60003f02270 */
[----:B------:R-:W-:Y:S02]  /*4090*/  @!UPT UIADD3 URZ, UPT, UPT, URZ, URZ, URZ ;  /* 0x000000fffffff290 */ /* 0x000fe4000fffe0ff */
.L_x_74:
[----:B------:R-:W3:Y:S01]  /*40a0*/  SYNCS.PHASECHK.TRANS64.TRYWAIT P2, [UR7+0x60], R12 ;  /* 0x0000600cff0075a7 */ /* 0x000ee20008041107 */
[----:B------:R-:W-:Y:S04]  /*40b0*/  ELECT P4, URZ, PT ;  /* 0x0000000000ff782f */ /* 0x000fe80003880000 */
[----:B------:R-:W-:Y:S11]  /*40c0*/  PLOP3.LUT P4, PT, P0, P4, PT, 0xf2, 0x2f ;  /* 0x00000000002f781c */ /* 0x000ff60000789e72 */
[----:B------:R-:W-:Y:S02]  /*40d0*/  @!UPT UIADD3 URZ, UPT, UPT, URZ, URZ, URZ ;  /* 0x000000fffffff290 */ /* 0x000fe4000fffe0ff */
[----:B-1----:R-:W-:Y:S05]  /*40e0*/  @!P4 IADD3 R21, P0, PT, R32, 0x580, RZ ;  /* 0x000005802015c810 */ /* 0x002fea0007f1e0ff */
[----:B------:R-:W-:Y:S01]  /*40f0*/  @!P4 IMAD.X R20, RZ, RZ, R33, P0 ;  /* 0x000000ffff14c224 */ /* 0x000fe200000e0621 */
[----:B---3--:R-:W-:Y:S07]  /*4100*/  @!P2 BRA `(.L_x_75) ;  /* 0x0000003400fca947 */ /* 0x008fee0003800000 */
.L_x_138:
[----:B------:R-:W3:Y:S01]  /*4110*/  LDC.64 R14, c[0x0][0xb10] ;  /* 0x0002c400ff0e7b82 */ /* 0x000ee20000000a00 */
[----:B------:R-:W-:Y:S01]  /*4120*/  @!P4 R2UR UR8, R20 ;  /* 0x000000001408c2ca */ /* 0x000fe200000e0000 */
[----:B------:R-:W-:Y:S01]  /*4130*/  VOTEU.ALL UP1, P4 ;  /* 0x0000000000ff7886 */ /* 0x000fe20002020000 */
[----:B------:R-:W-:Y:S01]  /*4140*/  @!P4 R2UR UR9, R21 ;  /* 0x000000001509c2ca */ /* 0x000fe200000e0000 */
[----:B------:R-:W-:Y:S01]  /*4150*/  UMOV UR10, 0x0 ;  /* 0x00000000000a7882 */ /* 0x000fe20000000000 */
[----:B------:R-:W-:Y:S03]  /*4160*/  UMOV UR11, 0x10000000 ;  /* 0x10000000000b7882 */ /* 0x000fe60000000000 */
[----:B------:R-:W5:Y:S01]  /*4170*/  LDC.64 R10, c[0x0][0xb18] ;  /* 0x0002c600ff0a7b82 */ /* 0x000f620000000a00 */
[----:B------:R-:W-:Y:S01]  /*4180*/  @!UP1 UIADD3 UR16, UPT, UPT, UR7, 0x200, URZ ;  /* 0x0000020007109890 */ /* 0x000fe2000fffe0ff */
[----:B------:R-:W-:Y:S01]  /*4190*/  @P3 SHF.R.U32.HI R28, RZ, 0x10, R25 ;  /* 0x00000010ff1c3819 */ /* 0x000fe20000011619 */
[----:B------:R-:W-:Y:S01]  /*41a0*/  VOTEU.ALL UP1, P4 ;  /* 0x0000000000ff7886 */ /* 0x000fe20002020000 */
[----:B------:R-:W-:Y:S01]  /*41b0*/  UMOV UR20, UR36 ;  /* 0x0000002400147c82 */ /* 0x000fe20008000000 */
[----:B------:R-:W-:Y:S03]  /*41c0*/  VIADD R30, R30, 0x1 ;  /* 0x000000011e1e7836 */ /* 0x000fe60000000000 */
[----:B--2---:R-:W2:Y:S01]  /*41d0*/  @!P1 LDC R0, c[0x0][0xb20] ;  /* 0x0002c800ff009b82 */ /* 0x004ea20000000800 */
[----:B------:R-:W-:Y:S01]  /*41e0*/  IMAD.U32 R21, RZ, RZ, UR8 ;  /* 0x00000008ff157e24 */ /* 0x000fe2000f8e00ff */
[----:B------:R-:W-:Y:S06]  /*41f0*/  UPRMT UR8, UR37, 0x654, UR17 ;  /* 0x0000065425087896 */ /* 0x000fec0008000011 */
[----:B-1----:R-:W1:Y:S01]  /*4200*/  @!P1 LDC R3, c[0x0][0xb0c] ;  /* 0x0002c300ff039b82 */ /* 0x002e620000000800 */
[----:B------:R-:W-:Y:S01]  /*4210*/  IMAD.U32 R20, RZ, RZ, UR9 ;  /* 0x00000009ff147e24 */ /* 0x000fe2000f8e00ff */
[----:B------:R-:W-:Y:S04]  /*4220*/  @!P4 R2UR UR15, R21 ;  /* 0x00000000150fc2ca */ /* 0x000fe800000e0000 */
[----:B------:R-:W-:Y:S01]  /*4230*/  @!P4 R2UR UR14, R20 ;  /* 0x00000000140ec2ca */ /* 0x000fe200000e0000 */
[----:B------:R-:W-:Y:S11]  /*4240*/  @!P4 IMAD.MOV.U32 R20, RZ, RZ, 0x1000 ;  /* 0x00001000ff14c424 */ /* 0x000ff600078e00ff */
[----:B------:R-:W-:Y:S01]  /*4250*/  @!UPT UIADD3 URZ, UPT, UPT, URZ, URZ, URZ ;  /* 0x000000fffffff290 */ /* 0x000fe2000fffe0ff */
[----:B------:R1:W-:Y:S01]  /*4260*/  @!UP1 UTMALDG.3D [UR16], [UR14], desc[UR10] ;  /* 0x00000a100e0095b4 */ /* 0x0003e20008011000 */
[----:B------:R1:W-:Y:S02]  /*4270*/  @!P4 SYNCS.ARRIVE.TRANS64.RED.A0TR RZ, [UR7+0x50], R20 ;  /* 0x00005014ffffc9a7 */ /* 0x0003e40008300407 */
[----:B-1----:R-:W-:Y:S01]  /*4280*/  @!P1 ISETP.NE.AND P2, PT, R3, 0x1, PT ;  /* 0x000000010300980c */ /* 0x002fe20003f45270 */
[C---:B---3--:R-:W-:Y:S01]  /*4290*/  @!P1 IMAD.HI.U32 R14, R13.reuse, R14, RZ ;  /* 0x0000000e0d0e9227 */ /* 0x048fe200078e00ff */
[----:B-----5:R-:W-:Y:S03]  /*42a0*/  @!P1 ISETP.NE.AND P0, PT, R10, 0x1, PT ;  /* 0x000000010a00980c */ /* 0x020fe60003f05270 */
[C---:B------:R-:W-:Y:S01]  /*42b0*/  @!P1 IMAD.HI.U32 R11, R8.reuse, R11, RZ ;  /* 0x0000000b080b9227 */ /* 0x040fe200078e00ff */
[----:B------:R-:W-:Y:S04]  /*42c0*/  @!P1 SHF.R.U32.HI R14, RZ, R15, R14 ;  /* 0x0000000fff0e9219 */ /* 0x000fe8000001160e */
[----:B--2---:R-:W-:Y:S01]  /*42d0*/  @!P1 SHF.R.U32.HI R9, RZ, R0, R11 ;  /* 0x00000000ff099219 */ /* 0x004fe2000001160b */
[----:B------:R-:W-:Y:S01]  /*42e0*/  SYNCS.ARRIVE.TRANS64.RED.A1T0 RZ, [UR8], RZ ;  /* 0x000000ffffff79a7 */ /* 0x000fe20008100408 */
[----:B------:R-:W-:Y:S02]  /*42f0*/  @!P1 SEL R14, R13, R14, !P2 ;  /* 0x0000000e0d0e9207 */ /* 0x000fe40005000000 */
[----:B------:R-:W-:Y:S01]  /*4300*/  @!P1 SEL R9, R8, R9, !P0 ;  /* 0x0000000908099207 */ /* 0x000fe20004000000 */
[----:B------:R-:W1:Y:S04]  /*4310*/  SYNCS.PHASECHK.TRANS64.TRYWAIT P5, [UR7+0x68], R12 ;  /* 0x0000680cff0075a7 */ /* 0x000e6800080a1107 */
[----:B------:R-:W-:Y:S02]  /*4320*/  @!P1 IMAD.IADD R0, R9, 0x1, -R14 ;  /* 0x0000000109009824 */ /* 0x000fe400078e0a0e */
[----:B------:R-:W-:Y:S02]  /*4330*/  @!P1 IMAD.IADD R9, R14, 0x1, -R9 ;  /* 0x000000010e099824 */ /* 0x000fe400078e0a09 */
[----:B------:R-:W-:Y:S02]  /*4340*/  @!P1 IMAD R13, R0, R3, R13 ;  /* 0x00000003000d9224 */ /* 0x000fe400078e020d */
[----:B------:R-:W-:Y:S01]  /*4350*/  @!P1 IMAD R8, R9, R10, R8 ;  /* 0x0000000a09089224 */ /* 0x000fe200078e0208 */
[----:B-1----:R-:W-:Y:S06]  /*4360*/  @!P5 BRA `(.L_x_76) ;  /* 0x00000034007cd947 */ /* 0x002fec0003800000 */
.L_x_140:
[----:B-1----:R-:W-:Y:S01]  /*4370*/  @!P4 IADD3 R3, P0, PT, R32, 0x580, RZ ;  /* 0x000005802003c810 */ /* 0x002fe20007f1e0ff */
[----:B------:R-:W-:Y:S01]  /*4380*/  VOTEU.ALL UP1, P4 ;  /* 0x0000000000ff7886 */ /* 0x000fe20002020000 */
[----:B------:R-:W-:Y:S01]  /*4390*/  UMOV UR20, 0x0 ;  /* 0x0000000000147882 */ /* 0x000fe20000000000 */
[----:B------:R-:W-:Y:S01]  /*43a0*/  UMOV UR21, 0x10000000 ;  /* 0x1000000000157882 */ /* 0x000fe20000000000 */
[----:B------:R-:W-:Y:S01]  /*43b0*/  @!P4 R2UR UR9, R3 ;  /* 0x000000000309c2ca */ /* 0x000fe200000e0000 */
[----:B------:R-:W-:Y:S01]  /*43c0*/  @!P4 IMAD.X R0, RZ, RZ, R33, P0 ;  /* 0x000000ffff00c224 */ /* 0x000fe200000e0621 */
[----:B------:R-:W-:Y:S01]  /*43d0*/  @!UP1 UIADD3 UR10, UPT, UPT, UR18, 0x40, URZ ;  /* 0x00000040120a9890 */ /* 0x000fe2000fffe0ff */
[----:B------:R-:W-:Y:S01]  /*43e0*/  ISETP.NE.AND P0, PT, R30, 0x2, PT ;  /* 0x000000021e00780c */ /* 0x000fe20003f05270 */
[----:B------:R-:W-:Y:S01]  /*43f0*/  UMOV UR11, UR19 ;  /* 0x00000013000b7c82 */ /* 0x000fe20008000000 */
[----:B------:R-:W-:Y:S01]  /*4400*/  UMOV UR12, UR36 ;  /* 0x00000024000c7c82 */ /* 0x000fe20008000000 */
[----:B------:R-:W-:Y:S01]  /*4410*/  @!P4 R2UR UR8, R0 ;  /* 0x000000000008c2ca */ /* 0x000fe200000e0000 */
[----:B------:R-:W-:Y:S01]  /*4420*/  IMAD.IADD R20, R8, 0x1, R83 ;  /* 0x0000000108147824 */ /* 0x000fe200078e0253 */
[----:B------:R-:W-:Y:S01]  /*4430*/  @P3 R2UR UR36, R28 ;  /* 0x000000001c2432ca */ /* 0x000fe200000e0000 */
[----:B------:R-:W-:Y:S01]  /*4440*/  IMAD.IADD R21, R13, 0x1, R90 ;  /* 0x000000010d157824 */ /* 0x000fe200078e025a */
[----:B------:R-:W-:Y:S02]  /*4450*/  SEL R0, RZ, 0x1, P0 ;  /* 0x00000001ff007807 */ /* 0x000fe40000000000 */
[----:B------:R-:W-:Y:S01]  /*4460*/  LOP3.LUT R31, R31, 0x1, RZ, 0x3c, !PT ;  /* 0x000000011f1f7812 */ /* 0x000fe200078e3cff */
[----:B------:R-:W-:Y:S01]  /*4470*/  IMAD.U32 R10, RZ, RZ, UR9 ;  /* 0x00000009ff0a7e24 */ /* 0x000fe2000f8e00ff */
[----:B------:R-:W-:Y:S01]  /*4480*/  @!UP1 UIADD3 UR9, UPT, UPT, UR7, 0x58, URZ ;  /* 0x0000005807099890 */ /* 0x000fe2000fffe0ff */
[----:B------:R-:W-:Y:S02]  /*4490*/  LOP3.LUT R29, R29, R0, RZ, 0x3c, !PT ;  /* 0x000000001d1d7212 */ /* 0x000fe400078e3cff */
[----:B------:R-:W-:Y:S02]  /*44a0*/  SEL R30, R30, RZ, P0 ;  /* 0x000000ff1e1e7207 */ /* 0x000fe40000000000 */
[----:B------:R-:W-:Y:S01]  /*44b0*/  IMAD.U32 R11, RZ, RZ, UR8 ;  /* 0x00000008ff0b7e24 */ /* 0x000fe2000f8e00ff */
[----:B------:R-:W-:Y:S01]  /*44c0*/  @!P4 R2UR UR14, R10 ;  /* 0x000000000a0ec2ca */ /* 0x000fe200000e0000 */
[----:B------:R-:W-:Y:S01]  /*44d0*/  @!UP1 UIADD3 UR8, UPT, UPT, UR7, 0x1200, URZ ;  /* 0x0000120007089890 */ /* 0x000fe2000fffe0ff */
[----:B------:R-:W-:Y:S02]  /*44e0*/  VOTEU.ALL UP1, P4 ;  /* 0x0000000000ff7886 */ /* 0x000fe40002020000 */
[----:B------:R-:W-:Y:S11]  /*44f0*/  @!P4 R2UR UR15, R11 ;  /* 0x000000000b0fc2ca */ /* 0x000ff600000e0000 */
[----:B------:R-:W-:Y:S02]  /*4500*/  @!UPT UIADD3 URZ, UPT, UPT, URZ, URZ, URZ ;  /* 0x000000fffffff290 */ /* 0x000fe4000fffe0ff */
[----:B------:R2:W-:Y:S01]  /*4510*/  @!UP1 UTMALDG.3D [UR8], [UR14], desc[UR20] ;  /* 0x000014080e0095b4 */ /* 0x0005e20008011000 */
[----:B------:R2:W-:Y:S01]  /*4520*/  @!P4 SYNCS.ARRIVE.TRANS64.RED.A0TR RZ, [UR7+0x58], R23 ;  /* 0x00005817ffffc9a7 */ /* 0x0005e20008300407 */
[----:B------:R-:W-:Y:S01]  /*4530*/  UPLOP3.LUT UP1, UPT, UPT, UPT, UPT, 0x80, 0x8 ;  /* 0x000000000008789c */ /* 0x000fe20003f2f070 */
[----:B------:R-:W-:Y:S01]  /*4540*/  SYNCS.ARRIVE.TRANS64.RED.A1T0 RZ, [UR13], RZ ;  /* 0x000000ffffff79a7 */ /* 0x000fe2000810040d */
[----:B------:R-:W-:Y:S09]  /*4550*/  @P3 BRA `(.L_x_77) ;  /* 0xfffffff400503947 */ /* 0x000ff2000383ffff */
[----:B------:R-:W-:-:S04]  /*4560*/  SHF.L.U32 R3, R31, 0x1f, RZ ;  /* 0x0000001f1f037819 */ /* 0x000fc800000006ff */
[----:B------:R-:W1:Y:S02]  /*4570*/  SYNCS.PHASECHK.TRANS64.TRYWAIT P0, [UR7+0x60], R3 ;  /* 0x00006003ff0075a7 */ /* 0x000e640008001107 */
[----:B-1----:R-:W-:Y:S05]  /*4580*/  @!P0 BRA `(.L_x_78) ;  /* 0x00000034000c8947 */ /* 0x002fea0003800000 */
.L_x_142:
[----:B-1----:R-:W-:-:S07]  /*4590*/  MOV R0, UR7 ;  /* 0x0000000700007c02 */ /* 0x002fce0008000f00 */
.L_x_79:
[----:B-1----:R-:W-:-:S04]  /*45a0*/  SHF.L.U32 R3, R31, 0x1f, RZ ;  /* 0x0000001f1f037819 */ /* 0x002fc800000006ff */
[----:B------:R1:W3:Y:S03]  /*45b0*/  SYNCS.PHASECHK.TRANS64.TRYWAIT P0, [R0+URZ+0x68], R3 ;  /* 0x00006803000075a7 */ /* 0x0002e600080011ff */
[----:B---3--:R-:W-:Y:S05]  /*45c0*/  @!P0 NANOSLEEP.SYNCS 0x989680 ;  /* 0x009896800000895d */ /* 0x008fea0003900000 */
[----:B------:R-:W3:Y:S02]  /*45d0*/  @!P0 SYNCS.PHASECHK.TRANS64 P0, [R0+URZ+0x68], R3 ;  /* 0x00006803000085a7 */ /* 0x000ee400080010ff */
[----:B--23--:R-:W-:Y:S05]  /*45e0*/  @P0 EXIT ;  /* 0x000000000000094d */ /* 0x00cfea0003800000 */
[----:B------:R-:W-:Y:S05]  /*45f0*/  BRA `(.L_x_79) ;  /* 0xfffffffc00e87947 */ /* 0x000fea000383ffff */
.L_x_68:
[----:B------:R-:W-:-:S06]  /*4600*/  UISETP.GE.AND UP1, UPT, UR8, 0x4, UPT ;  /* 0x000000040800788c */ /* 0x000fcc000bf26270 */
[----:B------:R-:W-:-:S13]  /*4610*/  PLOP3.LUT P0, PT, PT, PT, UP1, 0x80, 0x8 ;  /* 0x000000000008781c */ /* 0x000fda0003f0f018 */
[----:B------:R-:W-:Y:S05]  /*4620*/  @!P0 EXIT ;  /* 0x000000000000894d */ /* 0x000fea0003800000 */
[----:B------:R-:W-:Y:S01]  /*4630*/  BAR.SYNC.DEFER_BLOCKING 0x6, 0xa0 ;  /* 0x0182800000007b1d */ /* 0x000fe20000010000 */
[C---:B------:R-:W-:Y:S01]  /*4640*/  IMAD.SHL.U32 R2, R103.reuse, 0x40, RZ ;  /* 0x0000004067027824 */ /* 0x040fe200078e00ff */
[C---:B------:R-:W-:Y:S01]  /*4650*/  LOP3.LUT R105, R103.reuse, 0x60, RZ, 0xc0, !PT ;  /* 0x0000006067697812 */ /* 0x040fe200078ec0ff */
[C---:B------:R-:W-:Y:S02]  /*4660*/  IMAD.SHL.U32 R95, R103.reuse, 0x20, RZ ;  /* 0x00000020675f7824 */ /* 0x040fe400078e00ff */
[----:B------:R-:W-:Y:S02]  /*4670*/  HFMA2 R44, -RZ, RZ, 0, 0 ;  /* 0x00000000ff2c7431 */ /* 0x000fe400000001ff */
[C---:B------:R-:W-:Y:S01]  /*4680*/  IMAD.SHL.U32 R0, R103.reuse, 0x8, RZ ;  /* 0x0000000867007824 */ /* 0x040fe200078e00ff */
[----:B------:R-:W-:Y:S01]  /*4690*/  UMOV UR49, 0x400 ;  /* 0x0000040000317882 */ /* 0x000fe20000000000 */
[----:B------:R-:W1:Y:S01]  /*46a0*/  LDC R93, c[0x0][0x370] ;  /* 0x0000dc00ff5d7b82 */ /* 0x000e620000000800 */
[----:B------:R-:W-:Y:S01]  /*46b0*/  ULEA UR49, UR37, UR49, 0x18 ;  /* 0x0000003125317291 */ /* 0x000fe2000f8ec0ff */
[----:B------:R-:W-:Y:S01]  /*46c0*/  LOP3.LUT R5, R2, 0x180, RZ, 0xc0, !PT ;  /* 0x0000018002057812 */ /* 0x000fe200078ec0ff */
[----:B------:R-:W-:Y:S01]  /*46d0*/  IMAD.U32 R46, R103, 0x10000, RZ ;  /* 0x00010000672e7824 */ /* 0x000fe200078e00ff */
[----:B------:R-:W-:Y:S01]  /*46e0*/  LOP3.LUT R95, R95, 0xc00, RZ, 0xc0, !PT ;  /* 0x00000c005f5f7812 */ /* 0x000fe200078ec0ff */
[----:B------:R-:W-:Y:S01]  /*46f0*/  UIADD3 UR4, UPT, UPT, UR49, 0x2200, URZ ;  /* 0x0000220031047890 */ /* 0x000fe2000fffe0ff */
[----:B------:R-:W-:Y:S01]  /*4700*/  LOP3.LUT R0, R5, 0x30, R0, 0xf8, !PT ;  /* 0x0000003005007812 */ /* 0x000fe200078ef800 */
[----:B------:R-:W-:Y:S01]  /*4710*/  IMAD.SHL.U32 R5, R103, 0x2, RZ ;  /* 0x0000000267057824 */ /* 0x000fe200078e00ff */
[----:B------:R-:W2:Y:S01]  /*4720*/  LDC R42, c[0x0][0xb0c] ;  /* 0x0002c300ff2a7b82 */ /* 0x000ea20000000800 */
[----:B------:R-:W-:Y:S01]  /*4730*/  LOP3.LUT R95, R95, 0x40, R2, 0xf8, !PT ;  /* 0x000000405f5f7812 */ /* 0x000fe200078ef802 */
[----:B------:R-:W-:Y:S01]  /*4740*/  IMAD.MOV.U32 R102, RZ, RZ, RZ ;  /* 0x000000ffff667224 */ /* 0x000fe200078e00ff */
[----:B------:R-:W-:Y:S01]  /*4750*/  LOP3.LUT R46, R46, 0x600000, RZ, 0xc0, !PT ;  /* 0x006000002e2e7812 */ /* 0x000fe200078ec0ff */
[----:B------:R-:W-:Y:S01]  /*4760*/  IMAD.MOV.U32 R107, RZ, RZ, RZ ;  /* 0x000000ffff6b7224 */ /* 0x000fe200078e00ff */
[----:B------:R-:W-:-:S02]  /*4770*/  LOP3.LUT R0, R0, 0x20, R5, 0x78, !PT ;  /* 0x0000002000007812 */ /* 0x000fc400078e7805 */
[----:B------:R-:W-:Y:S02]  /*4780*/  CS2R R100, SRZ ;  /* 0x0000000000647805 */ /* 0x000fe4000001ff00 */
[----:B------:R-:W-:Y:S01]  /*4790*/  LOP3.LUT R95, R95, 0x200, R2, 0xf8, !PT ;  /* 0x000002005f5f7812 */ /* 0x000fe200078ef802 */
[----:B------:R-:W4:Y:S01]  /*47a0*/  LDC R92, c[0x0][0xb20] ;  /* 0x0002c800ff5c7b82 */ /* 0x000f220000000800 */
[----:B------:R-:W3:Y:S01]  /*47b0*/  LDS R3, [UR49+0x130] ;  /* 0x00013031ff037984 */ /* 0x000ee20008000800 */
[----:B------:R-:W-:Y:S01]  /*47c0*/  LOP3.LUT R103, R103, 0x2, RZ, 0xc0, !PT ;  /* 0x0000000267677812 */ /* 0x000fe200078ec0ff */
[----:B------:R-:W-:Y:S01]  /*47d0*/  IMAD.MOV.U32 R99, RZ, RZ, RZ ;  /* 0x000000ffff637224 */ /* 0x000fe200078e00ff */
[----:B------:R-:W-:Y:S01]  /*47e0*/  LOP3.LUT R95, R95, R0, RZ, 0xfc, !PT ;  /* 0x000000005f5f7212 */ /* 0x000fe200078efcff */
[----:B------:R-:W-:Y:S01]  /*47f0*/  IMAD.U32 R104, RZ, RZ, UR4 ;  /* 0x00000004ff687e24 */ /* 0x000fe2000f8e00ff */
[----:B------:R-:W-:Y:S01]  /*4800*/  IADD3 R97, PT, PT, -R103, RZ, RZ ;  /* 0x000000ff67617210 */ /* 0x000fe20007ffe1ff */
[----:B------:R-:W1:Y:S01]  /*4810*/  LDCU.64 UR52, c[0x0][0x348] ;  /* 0x00006900ff3477ac */ /* 0x000e620008000a00 */
[----:B------:R-:W1:Y:S01]  /*4820*/  LDC R41, c[0x0][0xb30] ;  /* 0x0002cc00ff297b82 */ /* 0x000e620000000800 */
[----:B------:R-:W1:Y:S01]  /*4830*/  LDCU.64 UR38, c[0x0][0x888] ;  /* 0x00011100ff2677ac */ /* 0x000e620008000a00 */
[----:B------:R-:W1:Y:S06]  /*4840*/  LDCU.64 UR44, c[0x0][0x890] ;  /* 0x00011200ff2c77ac */ /* 0x000e6c0008000a00 */
[----:B------:R-:W1:Y:S01]  /*4850*/  LDC.64 R88, c[0x0][0xb10] ;  /* 0x0002c400ff587b82 */ /* 0x000e620000000a00 */
[----:B------:R-:W-:-:S07]  /*4860*/  UIADD3 UR48, UPT, UPT, UR49, 0x200, URZ ;  /* 0x0000020031307890 */ /* 0x000fce000fffe0ff */
[----:B------:R-:W1:Y:S08]  /*4870*/  LDC.64 R38, c[0x0][0xb18] ;  /* 0x0002c600ff267b82 */ /* 0x000e700000000a00 */
[----:B------:R-:W1:Y:S08]  /*4880*/  LDC.64 R36, c[0x0][0xb28] ;  /* 0x0002ca00ff247b82 */ /* 0x000e700000000a00 */
[----:B------:R-:W1:Y:S01]  /*4890*/  LDC.64 R86, c[0x0][0x8b0] ;  /* 0x00022c00ff567b82 */ /* 0x000e620000000a00 */
[----:B---3--:R-:W-:-:S07]  /*48a0*/  IMAD.IADD R46, R3, 0x1, R46 ;  /* 0x00000001032e7824 */ /* 0x008fce00078e022e */
[----:B------:R-:W3:Y:S08]  /*48b0*/  LDC.64 R84, c[0x0][0x8a8] ;  /* 0x00022a00ff547b82 */ /* 0x000ef00000000a00 */
[----:B--2-4-:R-:W1:Y:S02]  /*48c0*/  LDC R94, c[0x0][0x374] ;  /* 0x0000dd00ff5e7b82 */ /* 0x014e640000000800 */
.L_x_105:
[----:B------:R-:W-:Y:S02]  /*48d0*/  LEA R0, R107, UR49, 0x3 ;  /* 0x000000316b007c11 */ /* 0x000fe4000f8e18ff */
[----:B------:R-:W-:Y:S02]  /*48e0*/  SHF.L.U32 R3, R101, 0x1f, RZ ;  /* 0x0000001f65037819 */ /* 0x000fe400000006ff */
[----:B------:R-:W-:Y:S02]  /*48f0*/  LEA R16, R107, UR49, 0x4 ;  /* 0x000000316b107c11 */ /* 0x000fe4000f8e20ff */
[----:B------:R-:W2:Y:S02]  /*4900*/  SYNCS.PHASECHK.TRANS64.TRYWAIT P0, [R0+URZ+0x80], R3 ;  /* 0x00008003000075a7 */ /* 0x000ea400080011ff */
[----:B-12---:R-:W-:Y:S05]  /*4910*/  @!P0 BRA `(.L_x_80) ;  /* 0x0000003000408947 */ /* 0x006fea0003800000 */
.L_x_143:
[----:B------:R-:W4:Y:S01]  /*4920*/  LDC.64 R12, c[0x0][0xb10] ;  /* 0x0002c400ff0c7b82 */ /* 0x000f220000000a00 */
[----:B------:R-:W3:Y:S01]  /*4930*/  LDS.128 R16, [R16+0x110] ;  /* 0x0001100010107984 */ /* 0x000ee20000000c00 */
[----:B-1----:R-:W-:Y:S01]  /*4940*/  ISETP.NE.AND P1, PT, R41, 0x1, PT ;  /* 0x000000012900780c */ /* 0x002fe20003f25270 */
[----:B--2---:R-:W-:Y:S01]  /*4950*/  VIADD R0, R0, 0x90 ;  /* 0x0000009000007836 */ /* 0x004fe20000000000 */
[----:B------:R-:W-:Y:S04]  /*4960*/  ISETP.GE.AND P0, PT, R40, 0x1, PT ;  /* 0x000000012800780c */ /* 0x000fe80003f06270 */
[----:B------:R-:W1:Y:S01]  /*4970*/  LDC.64 R10, c[0x0][0xb18] ;  /* 0x0002c600ff0a7b82 */ /* 0x000e620000000a00 */
[----:B------:R-:W-:Y:S01]  /*4980*/  PRMT R0, RZ, 0x654, R0 ;  /* 0x00000654ff007816 */ /* 0x000fe20000000000 */
[----:B------:R-:W-:Y:S01]  /*4990*/  @!PT LDS RZ, [RZ] ;  /* 0x00000000fffff984 */ /* 0x000fe20000000800 */
[----:B------:R-:W-:Y:S01]  /*49a0*/  @!PT LDS RZ, [RZ] ;  /* 0x00000000fffff984 */ /* 0x000fe20000000800 */
[----:B------:R-:W-:Y:S01]  /*49b0*/  @!PT LDS RZ, [RZ] ;  /* 0x00000000fffff984 */ /* 0x000fe20000000800 */
[----:B------:R-:W-:Y:S01]  /*49c0*/  @!PT LDS RZ, [RZ] ;  /* 0x00000000fffff984 */ /* 0x000fe20000000800 */
[----:B------:R2:W-:Y:S06]  /*49d0*/  MEMBAR.ALL.CTA ;  /* 0x0000000000007992 */ /* 0x0005ec0000008000 */
[----:B--2---:R-:W2:Y:S01]  /*49e0*/  FENCE.VIEW.ASYNC.S ;  /* 0x00000000000073c6 */ /* 0x004ea20000000000 */
[----:B------:R-:W1:Y:S08]  /*49f0*/  @!P1 LDC R14, c[0x0][0xb20] ;  /* 0x0002c800ff0e9b82 */ /* 0x000e700000000800 */
[----:B------:R-:W1:Y:S01]  /*4a00*/  @!P1 LDC R9, c[0x0][0xb0c] ;  /* 0x0002c300ff099b82 */ /* 0x000e620000000800 */
[----:B--2---:R2:W-:Y:S01]  /*4a10*/  SYNCS.ARRIVE.TRANS64.RED.A1T0 RZ, [R0+URZ], RZ ;  /* 0x000000ff00ff79a7 */ /* 0x0045e200081004ff */
[----:B---3--:R-:W-:Y:S04]  /*4a20*/  LOP3.LUT P4, RZ, R18, 0x1, RZ, 0xc0, !PT ;  /* 0x0000000112ff7812 */ /* 0x008fe8000788c0ff */
[----:B------:R-:W-:Y:S09]  /*4a30*/  P2R R106, PR, RZ, 0x10 ;  /* 0x00000010ff6a7803 */ /* 0x000ff20000000000 */
[----:B------:R-:W-:Y:S02]  /*4a40*/  @P4 MOV R45, R16 ;  /* 0x00000010002d4202 */ /* 0x000fe40000000f00 */
[----:B------:R-:W-:Y:S01]  /*4a50*/  @P4 LOP3.LUT R43, R17, 0xffff, RZ, 0xc0, !PT ;  /* 0x0000ffff112b4812 */ /* 0x000fe200078ec0ff */
[----:B--2-4-:R-:W-:Y:S06]  /*4a60*/  @!P0 BRA `(.L_x_81) ;  /* 0x0000000000a48947 */ /* 0x014fec0003800000 */
[----:B------:R-:W-:Y:S01]  /*4a70*/  IMAD.HI.U32 R23, R94, R39, RZ ;  /* 0x000000275e177227 */ /* 0x000fe200078e00ff */
[----:B------:R-:W-:Y:S02]  /*4a80*/  ISETP.NE.AND P0, PT, R38, 0x1, PT ;  /* 0x000000012600780c */ /* 0x000fe40003f05270 */
[----:B------:R-:W-:Y:S01]  /*4a90*/  ISETP.NE.AND P2, PT, R40, 0x1, PT ;  /* 0x000000012800780c */ /* 0x000fe20003f45270 */
[----:B------:R-:W-:Y:S01]  /*4aa0*/  IMAD.HI.U32 R22, R93, R88, RZ ;  /* 0x000000585d167227 */ /* 0x000fe200078e00ff */
[----:B------:R-:W-:Y:S02]  /*4ab0*/  SHF.R.U32.HI R23, RZ, R92, R23 ;  /* 0x0000005cff177219 */ /* 0x000fe40000011617 */
[----:B------:R-:W-:Y:S01]  /*4ac0*/  ISETP.NE.AND P3, PT, R42, 0x1, PT ;  /* 0x000000012a00780c */ /* 0x000fe20003f65270 */
[----:B------:R-:W-:Y:S01]  /*4ad0*/  IMAD.HI.U32 R26, R45, R88, RZ ;  /* 0x000000582d1a7227 */ /* 0x000fe200078e00ff */
[----:B------:R-:W-:Y:S02]  /*4ae0*/  SHF.R.U32.HI R22, RZ, R89, R22 ;  /* 0x00000059ff167219 */ /* 0x000fe40000011616 */
[----:B------:R-:W-:Y:S01]  /*4af0*/  SEL R3, R94, R23, !P0 ;  /* 0x000000175e037207 */ /* 0x000fe20004000000 */
[----:B------:R-:W-:Y:S01]  /*4b00*/  IMAD.HI.U32 R23, R43, R39, RZ ;  /* 0x000000272b177227 */ /* 0x000fe200078e00ff */
[----:B------:R-:W-:Y:S02]  /*4b10*/  SEL R7, R93, R22, !P3 ;  /* 0x000000165d077207 */ /* 0x000fe40005800000 */
[----:B------:R-:W-:Y:S01]  /*4b20*/  SHF.R.U32.HI R26, RZ, R89, R26 ;  /* 0x00000059ff1a7219 */ /* 0x000fe2000001161a */
[-C--:B------:R-:W-:Y:S04]  /*4b30*/  IMAD.HI.U32 R22, R3, R36.reuse, RZ ;  /* 0x0000002403167227 */ /* 0x080fe800078e00ff */
[----:B------:R-:W-:Y:S01]  /*4b40*/  IMAD.HI.U32 R24, R7, R36, RZ ;  /* 0x0000002407187227 */ /* 0x000fe200078e00ff */
[-C--:B------:R-:W-:Y:S02]  /*4b50*/  @P2 SHF.R.U32.HI R3, RZ, R37.reuse, R22 ;  /* 0x00000025ff032219 */ /* 0x080fe40000011616 */
[----:B------:R-:W-:Y:S02]  /*4b60*/  SHF.R.U32.HI R22, RZ, R92, R23 ;  /* 0x0000005cff167219 */ /* 0x000fe40000011617 */
[----:B------:R-:W-:Y:S01]  /*4b70*/  @P2 SHF.R.U32.HI R7, RZ, R37, R24 ;  /* 0x00000025ff072219 */ /* 0x000fe20000011618 */
[C---:B------:R-:W-:Y:S01]  /*4b80*/  IMAD R2, R40.reuse, R3, RZ ;  /* 0x0000000328027224 */ /* 0x040fe200078e02ff */
[----:B------:R-:W-:Y:S02]  /*4b90*/  SEL R5, R43, R22, !P0 ;  /* 0x000000162b057207 */ /* 0x000fe40004000000 */
[----:B------:R-:W-:Y:S01]  /*4ba0*/  SEL R3, R45, R26, !P3 ;  /* 0x0000001a2d037207 */ /* 0x000fe20005800000 */
[----:B------:R-:W-:Y:S01]  /*4bb0*/  IMAD R4, R40, R7, RZ ;  /* 0x0000000728047224 */ /* 0x000fe200078e02ff */
[C---:B------:R-:W-:Y:S01]  /*4bc0*/  ISETP.GE.AND P0, PT, R5.reuse, R2, PT ;  /* 0x000000020500720c */ /* 0x040fe20003f06270 */
[----:B------:R-:W-:Y:S03]  /*4bd0*/  IMAD.HI.U32 R6, R5, R36, RZ ;  /* 0x0000002405067227 */ /* 0x000fe600078e00ff */
[----:B------:R-:W-:Y:S01]  /*4be0*/  ISETP.GE.OR P0, PT, R3, R4, P0 ;  /* 0x000000040300720c */ /* 0x000fe20000706670 */
[----:B------:R-:W-:Y:S01]  /*4bf0*/  IMAD.MOV R4, RZ, RZ, -R3 ;  /* 0x000000ffff047224 */ /* 0x000fe200078e0a03 */
[-C--:B------:R-:W-:Y:S03]  /*4c00*/  SHF.R.U32.HI R6, RZ, R37.reuse, R6 ;  /* 0x00000025ff067219 */ /* 0x080fe60000011606 */
[----:B------:R-:W-:Y:S01]  /*4c10*/  IMAD R45, R42, R4, R45 ;  /* 0x000000042a2d7224 */ /* 0x000fe200078e022d */
[----:B------:R-:W-:Y:S05]  /*4c20*/  SEL R15, R5, R6, !P2 ;  /* 0x00000006050f7207 */ /* 0x000fea0005000000 */
[----:B------:R-:W-:Y:S02]  /*4c30*/  IMAD.MOV R6, RZ, RZ, -R15 ;  /* 0x000000ffff067224 */ /* 0x000fe400078e0a0f */
[C---:B------:R-:W-:Y:S04]  /*4c40*/  @!P0 IMAD.HI.U32 R2, R3.reuse, R36, RZ ;  /* 0x0000002403028227 */ /* 0x040fe800078e00ff */
[----:B------:R-:W-:Y:S01]  /*4c50*/  IMAD R6, R40, R6, R5 ;  /* 0x0000000628067224 */ /* 0x000fe200078e0205 */
[----:B------:R-:W-:Y:S04]  /*4c60*/  @!P0 SHF.R.U32.HI R2, RZ, R37, R2 ;  /* 0x00000025ff028219 */ /* 0x000fe80000011602 */
[----:B------:R-:W-:Y:S02]  /*4c70*/  @!P0 SEL R0, R3, R2, !P2 ;  /* 0x0000000203008207 */ /* 0x000fe40005000000 */
[----:B------:R-:W-:Y:S02]  /*4c80*/  IADD3 R2, PT, PT, -R5, RZ, RZ ;  /* 0x000000ff05027210 */ /* 0x000fe40007ffe1ff */
[----:B------:R-:W-:Y:S01]  /*4c90*/  @!P0 IADD3 R8, PT, PT, R15, -R0, RZ ;  /* 0x800000000f088210 */ /* 0x000fe20007ffe0ff */
[----:B------:R-:W-:Y:S02]  /*4ca0*/  @!P0 IMAD R0, R7, R6, R0 ;  /* 0x0000000607008224 */ /* 0x000fe400078e0200 */
[----:B------:R-:W-:Y:S02]  /*4cb0*/  IMAD R43, R38, R2, R43 ;  /* 0x00000002262b7224 */ /* 0x000fe400078e022b */
[----:B------:R-:W-:Y:S02]  /*4cc0*/  @!P0 IMAD R5, R8, R40, R3 ;  /* 0x0000002808058224 */ /* 0x000fe400078e0203 */
[----:B------:R-:W-:Y:S04]  /*4cd0*/  @!P0 IMAD.MOV.U32 R3, RZ, RZ, R0 ;  /* 0x000000ffff038224 */ /* 0x000fe800078e0000 */
[----:B------:R-:W-:Y:S02]  /*4ce0*/  IMAD R45, R3, R42, R45 ;  /* 0x0000002a032d7224 */ /* 0x000fe400078e022d */
[----:B------:R-:W-:Y:S07]  /*4cf0*/  IMAD R43, R5, R38, R43 ;  /* 0x00000026052b7224 */ /* 0x000fee00078e022b */
.L_x_81:
[----:B-1----:R-:W-:Y:S01]  /*4d00*/  @!P1 ISETP.NE.AND P0, PT, R10, 0x1, PT ;  /* 0x000000010a00980c */ /* 0x002fe20003f05270 */
[----:B------:R-:W-:Y:S01]  /*4d10*/  @!P1 IMAD.HI.U32 R0, R45, R12, RZ ;  /* 0x0000000c2d009227 */ /* 0x000fe200078e00ff */
[----:B------:R-:W-:Y:S01]  /*4d20*/  @!P1 ISETP.NE.AND P2, PT, R9, 0x1, PT ;  /* 0x000000010900980c */ /* 0x000fe20003f45270 */
[----:B------:R-:W-:Y:S01]  /*4d30*/  ULOP3.LUT UP0, URZ, UR48, 0x1b0, URZ, 0xc0, !UPT ;  /* 0x000001b030ff7892 */ /* 0x000fe2000f80c0ff */
[----:B------:R-:W-:Y:S01]  /*4d40*/  R2UR UR42, R21 ;  /* 0x00000000152a72ca */ /* 0x000fe200000e0000 */
[----:B------:R-:W-:Y:S01]  /*4d50*/  @!P1 IMAD.HI.U32 R3, R43, R11, RZ ;  /* 0x0000000b2b039227 */ /* 0x000fe200078e00ff */
[----:B------:R-:W-:Y:S02]  /*4d60*/  @!P1 SHF.R.U32.HI R0, RZ, R13, R0 ;  /* 0x0000000dff009219 */ /* 0x000fe40000011600 */
[----:B------:R-:W-:Y:S01]  /*4d70*/  R2UR UR41, R20 ;  /* 0x00000000142972ca */ /* 0x000fe200000e0000 */
[----:B------:R-:W-:Y:S01]  /*4d80*/  VIADD R107, R107, 0x1 ;  /* 0x000000016b6b7836 */ /* 0x000fe20000000000 */
[----:B------:R-:W-:Y:S02]  /*4d90*/  @!P1 SHF.R.U32.HI R2, RZ, R14, R3 ;  /* 0x0000000eff029219 */ /* 0x000fe40000011603 */
[----:B------:R-:W-:Y:S02]  /*4da0*/  @!P1 SEL R3, R45, R0, !P2 ;  /* 0x000000002d039207 */ /* 0x000fe40005000000 */
[----:B------:R-:W-:Y:S02]  /*4db0*/  @!P1 SEL R2, R43, R2, !P0 ;  /* 0x000000022b029207 */ /* 0x000fe40004000000 */
[----:B------:R-:W-:Y:S01]  /*4dc0*/  @P4 SHF.R.U32.HI R98, RZ, 0x10, R17 ;  /* 0x00000010ff624819 */ /* 0x000fe20000011611 */
[----:B------:R-:W-:Y:S02]  /*4dd0*/  USHF.L.U32 UR42, UR42, 0x6, URZ ;  /* 0x000000062a2a7899 */ /* 0x000fe400080006ff */
[----:B------:R-:W-:Y:S02]  /*4de0*/  @!P1 IMAD.IADD R0, R2, 0x1, -R3 ;  /* 0x0000000102009824 */ /* 0x000fe400078e0a03 */
[----:B------:R-:W-:Y:S01]  /*4df0*/  @!P1 IMAD.IADD R2, R3, 0x1, -R2 ;  /* 0x0000000103029824 */ /* 0x000fe200078e0a02 */
[----:B------:R-:W-:Y:S01]  /*4e00*/  USHF.L.U32 UR41, UR41, 0x7, URZ ;  /* 0x0000000729297899 */ /* 0x000fe200080006ff */
[----:B------:R-:W-:Y:S02]  /*4e10*/  @!P1 IMAD R45, R0, R9, R45 ;  /* 0x00000009002d9224 */ /* 0x000fe400078e022d */
[----:B------:R-:W-:Y:S01]  /*4e20*/  @!P1 IMAD R43, R2, R10, R43 ;  /* 0x0000000a022b9224 */ /* 0x000fe200078e022b */
[----:B------:R-:W-:Y:S08]  /*4e30*/  BRA.U !UP0, `(.L_x_82) ;  /* 0x0000000108407547 */ /* 0x000ff0000b800000 */
[----:B------:R-:W1:Y:S01]  /*4e40*/  LDCU.64 UR8, c[0x4][0x80] ;  /* 0x01001000ff0877ac */ /* 0x000e620008000a00 */
[----:B------:R-:W-:Y:S01]  /*4e50*/  MOV R3, 0x0 ;  /* 0x0000000000037802 */ /* 0x000fe20000000f00 */
[----:B------:R-:W-:Y:S02]  /*4e60*/  HFMA2 R12, -RZ, RZ, 0, 5.9604644775390625e-08 ;  /* 0x00000001ff0c7431 */ /* 0x000fe400000001ff */
[----:B------:R-:W-:Y:S02]  /*4e70*/  IMAD.MOV.U32 R8, RZ, RZ, 0x70 ;  /* 0x00000070ff087424 */ /* 0x000fe400078e00ff */
[----:B------:R-:W-:Y:S01]  /*4e80*/  IMAD.MOV.U32 R13, RZ, RZ, RZ ;  /* 0x000000ffff0d7224 */ /* 0x000fe200078e00ff */
[----:B------:R-:W2:Y:S01]  /*4e90*/  LDCU.64 UR6, c[0x4][0x88] ;  /* 0x01001100ff0677ac */ /* 0x000ea20008000a00 */
[----:B------:R-:W3:Y:S01]  /*4ea0*/  LDC.64 R2, c[0x4][R3] ;  /* 0x0100000003027b82 */ /* 0x000ee20000000a00 */
[----:B------:R-:W4:Y:S01]  /*4eb0*/  LDCU.64 UR4, c[0x4][0x8] ;  /* 0x01000100ff0477ac */ /* 0x000f220008000a00 */
[----:B-1----:R-:W-:Y:S01]  /*4ec0*/  MOV R5, UR9 ;  /* 0x0000000900057c02 */ /* 0x002fe20008000f00 */
[----:B------:R-:W-:Y:S01]  /*4ed0*/  IMAD.U32 R4, RZ, RZ, UR8 ;  /* 0x00000008ff047e24 */ /* 0x000fe2000f8e00ff */
[----:B--2---:R-:W-:Y:S01]  /*4ee0*/  MOV R7, UR7 ;  /* 0x0000000700077c02 */ /* 0x004fe20008000f00 */
[----:B------:R-:W-:Y:S01]  /*4ef0*/  IMAD.U32 R6, RZ, RZ, UR6 ;  /* 0x00000006ff067e24 */ /* 0x000fe2000f8e00ff */
[----:B----4-:R-:W-:Y:S01]  /*4f00*/  MOV R11, UR5 ;  /* 0x00000005000b7c02 */ /* 0x010fe20008000f00 */
[----:B------:R-:W-:Y:S02]  /*4f10*/  IMAD.U32 R10, RZ, RZ, UR4 ;  /* 0x00000004ff0a7e24 */ /* 0x000fe4000f8e00ff */
[----:B------:R-:W-:Y:S07]  /*4f20*/  LEPC R20, `(.L_x_82) ;  /* 0x000000001014794e */ /* 0x000fee0000000000 */
[----:B---3-5:R-:W-:Y:S05]  /*4f30*/  CALL.ABS.NOINC R2 ;  /* 0x0000000002007343 */ /* 0x028fea0003c00000 */
.L_x_82:
[----:B------:R-:W-:Y:S01]  /*4f40*/  LOP3.LUT P0, RZ, R104, 0x1b0, RZ, 0xc0, !PT ;  /* 0x000001b068ff7812 */ /* 0x000fe2000780c0ff */
[----:B------:R-:W-:Y:S11]  /*4f50*/  BSSY.RECONVERGENT B6, `(.L_x_83) ;  /* 0x0000013000067945 */ /* 0x000ff60003800200 */
[----:B------:R-:W-:Y:S01]  /*4f60*/  @!UPT UIADD3 URZ, UPT, UPT, URZ, URZ, URZ ;  /* 0x000000fffffff290 */ /* 0x000fe2000fffe0ff */
[----:B------:R-:W-:Y:S05]  /*4f70*/  @!P0 BRA `(.L_x_84) ;  /* 0x0000000000408947 */ /* 0x000fea0003800000 */
        /* <DEDUP_REMOVED lines=16> */
.L_x_84:
[----:B------:R-:W-:Y:S05]  /*5080*/  BSYNC.RECONVERGENT B6 ;  /* 0x0000000000067941 */ /* 0x000fea0003800200 */
.L_x_83:
[----:B------:R-:W-:Y:S01]  /*5090*/  ISETP.NE.U32.AND P4, PT, R86, RZ, PT ;  /* 0x000000ff5600720c */ /* 0x000fe20003f85070 */
[----:B------:R-:W-:Y:S01]  /*50a0*/  UISETP.NE.AND UP2, UPT, UR50, URZ, UPT ;  /* 0x000000ff3200728c */ /* 0x000fe2000bf45270 */
[----:B------:R-:W-:Y:S01]  /*50b0*/  ISETP.NE.U32.AND P2, PT, RZ, UR38, PT ;  /* 0x00000026ff007c0c */ /* 0x000fe2000bf45070 */
[----:B------:R-:W-:Y:S01]  /*50c0*/  UISETP.NE.U32.AND UP1, UPT, UR44, URZ, UPT ;  /* 0x000000ff2c00728c */ /* 0x000fe2000bf25070 */
[----:B------:R-:W-:Y:S01]  /*50d0*/  ISETP.NE.AND.EX P4, PT, R87, RZ, PT, P4 ;  /* 0x000000ff5700720c */ /* 0x000fe20003f85340 */
[----:B------:R-:W-:Y:S01]  /*50e0*/  UPLOP3.LUT UP0, UPT, UPT, UPT, UPT, 0x40, 0x4 ;  /* 0x000000000004789c */ /* 0x000fe20003f0e870 */
[----:B------:R-:W-:Y:S01]  /*50f0*/  ISETP.NE.AND.EX P2, PT, RZ, UR39, PT, P2 ;  /* 0x00000027ff007c0c */ /* 0x000fe2000bf45320 */
[----:B------:R-:W-:Y:S01]  /*5100*/  UISETP.NE.AND.EX UP1, UPT, UR45, URZ, UPT, UP1 ;  /* 0x000000ff2d00728c */ /* 0x000fe2000bf25310 */
[----:B------:R-:W-:Y:S04]  /*5110*/  PLOP3.LUT P1, PT, PT, PT, UP2, 0x80, 0x8 ;  /* 0x000000000008781c */ /* 0x000fe80003f2f028 */
[----:B------:R-:W-:Y:S06]  /*5120*/  @UP2 UPLOP3.LUT UP0, UPT, UPT, UPT, UP1, 0x80, 0x8 ;  /* 0x000000000008289c */ /* 0x000fec0003f0f010 */
[----:B------:R-:W-:Y:S01]  /*5130*/  PLOP3.LUT P0, PT, PT, PT, UP0, 0x80, 0x8 ;  /* 0x000000000008781c */ /* 0x000fe20003f0f008 */
[----:B------:R-:W-:Y:S01]  /*5140*/  @!UPT UIADD3 URZ, UPT, UPT, URZ, URZ, URZ ;  /* 0x000000fffffff290 */ /* 0x000fe2000fffe0ff */
[----:B------:R-:W-:Y:S11]  /*5150*/  BRA.U !UP1, `(.L_x_85) ;  /* 0x0000000109387547 */ /* 0x000ff6000b800000 */
[----:B------:R-:W-:Y:S01]  /*5160*/  UISETP.NE.U32.AND UP0, UPT, UR38, URZ, UPT ;  /* 0x000000ff2600728c */ /* 0x000fe2000bf05070 */
[----:B------:R-:W-:Y:S02]  /*5170*/  HFMA2 R0, -RZ, RZ, 0, 5.9604644775390625e-08 ;  /* 0x00000001ff007431 */ /* 0x000fe400000001ff */
[----:B------:R-:W-:Y:S01]  /*5180*/  IMAD.MOV.U32 R91, RZ, RZ, 0x1 ;  /* 0x00000001ff5b7424 */ /* 0x000fe200078e00ff */
[----:B------:R-:W-:Y:S06]  /*5190*/  UISETP.NE.AND.EX UP0, UPT, UR39, URZ, UPT, UP0 ;  /* 0x000000ff2700728c */ /* 0x000fec000bf05300 */
[----:B------:R-:W-:Y:S05]  /*51a0*/  PLOP3.LUT P3, PT, PT, PT, UP0, 0x80, 0x8 ;  /* 0x000000000008781c */ /* 0x000fea0003f6f008 */
[----:B------:R-:W1:Y:S01]  /*51b0*/  @UP0 LDCU.64 UR6, c[0x0][0x888] ;  /* 0x00011100ff0607ac */ /* 0x000e620008000a00 */
[----:B------:R-:W-:Y:S07]  /*51c0*/  @UP0 UIMAD UR4, UR36, UR44, URZ ;  /* 0x0000002c240402a4 */ /* 0x000fee000f8e02ff */
[----:B------:R-:W-:Y:S01]  /*51d0*/  @!P3 PRMT R91, R0, 0x7610, R91 ;  /* 0x00007610005bb816 */ /* 0x000fe2000000005b */
[----:B-1----:R-:W-:Y:S03]  /*51e0*/  @UP0 UIMAD.WIDE UR6, UR4, 0x4, UR6 ;  /* 0x00000004040608a5 */ /* 0x002fe6000f8e0206 */
[----:B------:R-:W1:Y:S03]  /*51f0*/  @!UP0 LDCU UR4, c[0x0][0x880] ;  /* 0x00011000ff0487ac */ /* 0x000e660008000800 */
[----:B------:R-:W-:Y:S01]  /*5200*/  IMAD.U32 R2, RZ, RZ, UR6 ;  /* 0x00000006ff027e24 */ /* 0x000fe2000f8e00ff */
[----:B------:R-:W-:Y:S05]  /*5210*/  MOV R3, UR7 ;  /* 0x0000000700037c02 */ /* 0x000fea0008000f00 */
[----:B-----5:R2:W5:Y:S02]  /*5220*/  @P3 LDG.E R50, desc[UR46][R2.64] ;  /* 0x0000002e02323981 */ /* 0x020564000c1e1900 */
[----:B-12---:R-:W-:Y:S02]  /*5230*/  @!P3 IMAD.U32 R50, RZ, RZ, UR4 ;  /* 0x00000004ff32be24 */ /* 0x006fe4000f8e00ff */
.L_x_85:
[----:B------:R-:W-:Y:S05]  /*5240*/  @!P4 BRA `(.L_x_86) ;  /* 0x000000000020c947 */ /* 0x000fea0003800000 */
[----:B------:R-:W-:Y:S04]  /*5250*/  ISETP.NE.U32.AND P3, PT, R84, RZ, PT ;  /* 0x000000ff5400720c */ /* 0x000fe80003f65070 */
[----:B------:R-:W-:Y:S11]  /*5260*/  ISETP.NE.AND.EX P3, PT, R85, RZ, PT, P3 ;  /* 0x000000ff5500720c */ /* 0x000ff60003f65330 */
[----:B------:R-:W-:Y:S02]  /*5270*/  @!UPT UIADD3 URZ, UPT, UPT, URZ, URZ, URZ ;  /* 0x000000fffffff290 */ /* 0x000fe4000fffe0ff */
[----:B------:R-:W1:Y:S01]  /*5280*/  @P3 LDC.64 R2, c[0x0][0x8a8] ;  /* 0x00022a00ff023b82 */ /* 0x000e620000000a00 */
[----:B------:R-:W-:Y:S04]  /*5290*/  @P3 IMAD R0, R86, UR36, RZ ;  /* 0x0000002456003c24 */ /* 0x000fe8000f8e02ff */
[----:B-1----:R-:W-:Y:S05]  /*52a0*/  @P3 IMAD.WIDE R2, R0, 0x4, R2 ;  /* 0x0000000400023825 */ /* 0x002fea00078e0202 */
[----:B-----5:R1:W5:Y:S02]  /*52b0*/  @P3 LDG.E R47, desc[UR46][R2.64] ;  /* 0x0000002e022f3981 */ /* 0x020364000c1e1900 */
[----:B-1----:R-:W2:Y:S02]  /*52c0*/  @!P3 LDC R47, c[0x0][0x8a0] ;  /* 0x00022800ff2fbb82 */ /* 0x002ea40000000800 */
.L_x_86:
[----:B-----5:R-:W-:Y:S01]  /*52d0*/  ISETP.NE.AND P4, PT, R50, RZ, PT ;  /* 0x000000ff3200720c */ /* 0x020fe20003f85270 */
[----:B------:R-:W-:Y:S01]  /*52e0*/  BSSY B1, `(.L_x_87) ;  /* 0x0000042000017945 */ /* 0x000fe20003800000 */
[----:B------:R-:W-:Y:S01]  /*52f0*/  SEL R9, RZ, 0xffffffff, P2 ;  /* 0xffffffffff097807 */ /* 0x000fe20001000000 */
[----:B------:R-:W-:Y:S01]  /*5300*/  IMAD.MOV.U32 R55, RZ, RZ, 0x1 ;  /* 0x00000001ff377424 */ /* 0x000fe200078e00ff */
[----:B------:R-:W-:Y:S02]  /*5310*/  LOP3.LUT P3, RZ, R91, 0xff, RZ, 0xc0, !PT ;  /* 0x000000ff5bff7812 */ /* 0x000fe4000786c0ff */
[----:B------:R-:W-:Y:S02]  /*5320*/  CS2R R62, SRZ ;  /* 0x00000000003e7805 */ /* 0x000fe4000001ff00 */
[----:B------:R-:W-:Y:S02]  /*5330*/  @P1 SEL R2, RZ, 0xffffffff, P4 ;  /* 0xffffffffff021807 */ /* 0x000fe40002000000 */
[----:B------:R-:W-:Y:S02]  /*5340*/  CS2R R60, SRZ ;  /* 0x00000000003c7805 */ /* 0x000fe4000001ff00 */
[----:B------:R-:W-:Y:S02]  /*5350*/  LEA R0, R100, UR49, 0x3 ;  /* 0x0000003164007c11 */ /* 0x000fe4000f8e18ff */
[----:B------:R-:W-:Y:S02]  /*5360*/  CS2R R58, SRZ ;  /* 0x00000000003a7805 */ /* 0x000fe4000001ff00 */
[----:B------:R-:W-:Y:S02]  /*5370*/  @P0 SEL R2, R9, R2, !P3 ;  /* 0x0000000209020207 */ /* 0x000fe40005800000 */
[----:B------:R-:W-:Y:S02]  /*5380*/  CS2R R56, SRZ ;  /* 0x0000000000387805 */ /* 0x000fe4000001ff00 */
[----:B------:R-:W-:Y:S02]  /*5390*/  LEA R108, R44, UR49, 0x3 ;  /* 0x000000312c6c7c11 */ /* 0x000fe4000f8e18ff */
[----:B------:R-:W-:Y:S02]  /*53a0*/  @P1 LOP3.LUT R2, R2, 0x1, RZ, 0xc0, !PT ;  /* 0x0000000102021812 */ /* 0x000fe400078ec0ff */
[----:B------:R-:W-:Y:S02]  /*53b0*/  SHF.L.U32 R7, R102, 0x1f, RZ ;  /* 0x0000001f66077819 */ /* 0x000fe400000006ff */
[----:B------:R-:W-:Y:S02]  /*53c0*/  ISETP.NE.U32.OR P6, PT, R2, 0x1, !P1 ;  /* 0x000000010200780c */ /* 0x000fe40004fc5470 */
[----:B------:R-:W-:Y:S02]  /*53d0*/  PLOP3.LUT P2, PT, PT, PT, UP1, 0x80, 0x8 ;  /* 0x000000000008781c */ /* 0x000fe40003f4f018 */
[C---:B------:R-:W-:Y:S02]  /*53e0*/  LEA.HI R5, R44.reuse, R44, RZ, 0x1 ;  /* 0x0000002c2c057211 */ /* 0x040fe400078f08ff */
[----:B------:R-:W-:Y:S02]  /*53f0*/  SEL R2, RZ, 0xffffffff, P4 ;  /* 0xffffffffff027807 */ /* 0x000fe40002000000 */
[----:B------:R-:W-:Y:S01]  /*5400*/  P2R R64, PR, RZ, 0x40 ;  /* 0x00000040ff407803 */ /* 0x000fe20000000000 */
[C---:B------:R-:W-:Y:S01]  /*5410*/  IMAD.SHL.U32 R3, R5.reuse, 0x40, RZ ;  /* 0x0000004005037824 */ /* 0x040fe200078e00ff */
[----:B------:R-:W-:Y:S03]  /*5420*/  LOP3.LUT R5, R5, 0xffe, RZ, 0xc0, !PT ;  /* 0x00000ffe05057812 */ /* 0x000fe600078ec0ff */
[----:B------:R-:W-:Y:S02]  /*5430*/  @P6 SHF.L.U32 R11, R99, 0x1f, RZ ;  /* 0x0000001f630b6819 */ /* 0x000fe400000006ff */
[----:B------:R-:W-:Y:S01]  /*5440*/  @P2 SEL R2, R9, R2, !P3 ;  /* 0x0000000209022207 */ /* 0x000fe20005800000 */
[----:B------:R-:W-:Y:S01]  /*5450*/  IMAD.IADD R48, R44, 0x1, -R5 ;  /* 0x000000012c307824 */ /* 0x000fe200078e0a05 */
[----:B------:R-:W1:Y:S01]  /*5460*/  @P6 SYNCS.PHASECHK.TRANS64.TRYWAIT P1, [R0+URZ+0x50], R11 ;  /* 0x0000500b000065a7 */ /* 0x000e6200080211ff */
[----:B------:R-:W-:Y:S02]  /*5470*/  LOP3.LUT R3, R3, 0xffffff80, RZ, 0xc0, !PT ;  /* 0xffffff8003037812 */ /* 0x000fe400078ec0ff */
[----:B------:R-:W-:Y:S03]  /*5480*/  LOP3.LUT R2, R2, 0x1, RZ, 0xc0, !PT ;  /* 0x0000000102027812 */ /* 0x000fe600078ec0ff */
[----:B------:R-:W-:Y:S01]  /*5490*/  IMAD.IADD R3, R46, 0x1, R3 ;  /* 0x000000012e037824 */ /* 0x000fe200078e0203 */
[----:B------:R-:W-:Y:S03]  /*54a0*/  ISETP.NE.U32.AND P5, PT, R2, 0x1, PT ;  /* 0x000000010200780c */ /* 0x000fe60003fa5070 */
[----:B------:R-:W-:Y:S01]  /*54b0*/  IMAD R48, R48, 0x100000, R3 ;  /* 0x0010000030307824 */ /* 0x000fe200078e0203 */
[----:B------:R-:W-:Y:S01]  /*54c0*/  P2R R72, PR, RZ, 0x20 ;  /* 0x00000020ff487803 */ /* 0x000fe20000000000 */
[----:B------:R3:W4:Y:S01]  /*54d0*/  SYNCS.PHASECHK.TRANS64.TRYWAIT P0, [R108+URZ+0xa0], R7 ;  /* 0x0000a0076c0075a7 */ /* 0x00072200080011ff */
[----:B-1----:R-:W-:Y:S01]  /*54e0*/  @P6 SEL R55, RZ, 0x1, !P1 ;  /* 0x00000001ff376807 */ /* 0x002fe20004800000 */
[----:B---3--:R-:W-:Y:S06]  /*54f0*/  @!P6 BRA `(.L_x_88) ;  /* 0x000000000080e947 */ /* 0x008fec0003800000 */
[----:B------:R-:W-:Y:S01]  /*5500*/  @P5 IMAD R4, R100, 0x1000, R95 ;  /* 0x0000100064045824 */ /* 0x000fe200078e025f */
[----:B------:R-:W-:Y:S01]  /*5510*/  ISETP.NE.AND P1, PT, R55, RZ, PT ;  /* 0x000000ff3700720c */ /* 0x000fe20003f25270 */
[----:B------:R-:W-:Y:S01]  /*5520*/  BSSY B0, `(.L_x_89) ;  /* 0x000000b000007945 */ /* 0x000fe20003800000 */
[----:B------:R-:W-:Y:S01]  /*5530*/  CS2R R58, SRZ ;  /* 0x00000000003a7805 */ /* 0x000fe2000001ff00 */
[----:B------:R-:W-:Y:S01]  /*5540*/  @P5 VIADD R2, R4, UR49 ;  /* 0x0000003104025c36 */ /* 0x000fe20008000000 */
[----:B------:R-:W-:Y:S02]  /*5550*/  CS2R R56, SRZ ;  /* 0x0000000000387805 */ /* 0x000fe4000001ff00 */
[----:B------:R-:W-:Y:S02]  /*5560*/  CS2R R62, SRZ ;  /* 0x00000000003e7805 */ /* 0x000fe4000001ff00 */
[----:B------:R-:W-:Y:S01]  /*5570*/  CS2R R60, SRZ ;  /* 0x00000000003c7805 */ /* 0x000fe2000001ff00 */
[----:B------:R-:W-:Y:S04]  /*5580*/  @P5 IMAD R2, R103, -0x10, R2 ;  /* 0xfffffff067025824 */ /* 0x000fe800078e0202 */
[----:B------:R-:W-:Y:S05]  /*5590*/  @P1 BRA `(.L_x_90) ;  /* 0x00000000000c1947 */ /* 0x000fea0003800000 */
[----:B------:R-:W-:Y:S04]  /*55a0*/  SHF.L.U32 R3, R99, 0x1f, RZ ;  /* 0x0000001f63037819 */ /* 0x000fe800000006ff */
[----:B------:R-:W1:Y:S02]  /*55b0*/  SYNCS.PHASECHK.TRANS64.TRYWAIT P1, [R0+URZ+0x50], R3 ;  /* 0x00005003000075a7 */ /* 0x000e6400080211ff */
[----:B-1----:R-:W-:Y:S05]  /*55c0*/  @!P1 BRA `(.L_x_91) ;  /* 0x0000002400289947 */ /* 0x002fea0003800000 */
.L_x_90:
[----:B------:R-:W-:Y:S05]  /*55d0*/  BSYNC B0 ;  /* 0x0000000000007941 */ /* 0x000fea0003800000 */
.L_x_89:
[----:B------:R-:W-:Y:S01]  /*55e0*/  ISETP.NE.AND P1, PT, R72, RZ, PT ;  /* 0x000000ff4800720c */ /* 0x000fe20003f25270 */
[----:B-1----:R-:W-:Y:S02]  /*55f0*/  VIADD R3, R0, 0x60 ;  /* 0x0000006000037836 */ /* 0x002fe40000000000 */
[----:B------:R-:W-:Y:S02]  /*5600*/  IMAD.U32 R0, RZ, RZ, UR37 ;  /* 0x00000025ff007e24 */ /* 0x000fe4000f8e00ff */
[----:B------:R-:W-:Y:S03]  /*5610*/  VIADD R100, R100, 0x1 ;  /* 0x0000000164647836 */ /* 0x000fe60000000000 */
[----:B------:R-:W-:Y:S05]  /*5620*/  PRMT R0, R0, 0x654, R3 ;  /* 0x0000065400007816 */ /* 0x000fea0000000003 */
[----:B------:R1:W3:Y:S04]  /*5630*/  @P1 LDS.128 R56, [R4+UR49+0x200] ;  /* 0x0002003104381984 */ /* 0x0002e80008000c00 */
[----:B------:R1:W1:Y:S01]  /*5640*/  @P1 LDS.128 R60, [R2+0x210] ;  /* 0x00021000023c1984 */ /* 0x0002620000000c00 */
[C---:B------:R-:W-:Y:S01]  /*5650*/  ISETP.NE.AND P1, PT, R100.reuse, 0x2, PT ;  /* 0x000000026400780c */ /* 0x040fe20003f25270 */
[----:B------:R-:W-:Y:S01]  /*5660*/  @!PT LDS RZ, [RZ] ;  /* 0x00000000fffff984 */ /* 0x000fe20000000800 */
[----:B------:R-:W-:Y:S01]  /*5670*/  @!PT LDS RZ, [RZ] ;  /* 0x00000000fffff984 */ /* 0x000fe20000000800 */
[----:B------:R-:W-:Y:S01]  /*5680*/  @!PT LDS RZ, [RZ] ;  /* 0x00000000fffff984 */ /* 0x000fe20000000800 */
[----:B------:R-:W-:Y:S01]  /*5690*/  @!PT LDS RZ, [RZ] ;  /* 0x00000000fffff984 */ /* 0x000fe20000000800 */
[----:B------:R5:W-:Y:S06]  /*56a0*/  MEMBAR.ALL.CTA ;  /* 0x0000000000007992 */ /* 0x000bec0000008000 */
[----:B-----5:R-:W5:Y:S01]  /*56b0*/  FENCE.VIEW.ASYNC.S ;  /* 0x00000000000073c6 */ /* 0x020f620000000000 */
[----:B------:R-:W-:Y:S01]  /*56c0*/  SEL R100, R100, RZ, P1 ;  /* 0x000000ff64647207 */ /* 0x000fe20000800000 */
[----:B-----5:R5:W-:Y:S02]  /*56d0*/  SYNCS.ARRIVE.TRANS64.RED.A1T0 RZ, [R0+URZ], RZ ;  /* 0x000000ff00ff79a7 */ /* 0x020be400081004ff */
[----:B-----5:R-:W-:Y:S04]  /*56e0*/  SEL R0, RZ, 0x1, P1 ;  /* 0x00000001ff007807 */ /* 0x020fe80000800000 */
[----:B---3--:R-:W-:Y:S02]  /*56f0*/  LOP3.LUT R99, R99, R0, RZ, 0x3c, !PT ;  /* 0x0000000063637212 */ /* 0x008fe400078e3cff */
.L_x_88:
[----:B------:R-:W-:Y:S05]  /*5700*/  BSYNC B1 ;  /* 0x0000000000017941 */ /* 0x000fea0003800000 */
.L_x_87:
[----:B------:R-:W-:Y:S04]  /*5710*/  SHF.R.U32.HI R3, RZ, 0x15, R48 ;  /* 0x00000015ff037819 */ /* 0x000fe80000011630 */
[----:B------:R-:W-:Y:S01]  /*5720*/  LOP3.LUT P1, RZ, R3, 0x3, R96, 0x48, !PT ;  /* 0x0000000303ff7812 */ /* 0x000fe20007824860 */
[----:B------:R-:W-:Y:S01]  /*5730*/  @!UPT UIADD3 URZ, UPT, UPT, URZ, URZ, URZ ;  /* 0x000000fffffff290 */ /* 0x000fe2000fffe0ff */
[----:B----4-:R-:W-:Y:S11]  /*5740*/  @P0 BRA `(.L_x_92) ;  /* 0x0000000000080947 */ /* 0x010ff60003800000 */
[----:B------:R-:W3:Y:S02]  /*5750*/  SYNCS.PHASECHK.TRANS64.TRYWAIT P0, [R108+URZ+0xa0], R7 ;  /* 0x0000a0076c0075a7 */ /* 0x000ee400080011ff */
[----:B---3--:R-:W-:Y:S05]  /*5760*/  @!P0 BRA `(.L_x_93) ;  /* 0x0000002000d48947 */ /* 0x008fea0003800000 */
.L_x_92:
[----:B------:R-:W-:Y:S05]  /*5770*/  @!P1 BRA `(.L_x_94) ;  /* 0x0000000000409947 */ /* 0x000fea0003800000 */
[----:B------:R-:W4:Y:S01]  /*5780*/  LDCU.64 UR8, c[0x4][0x70] ;  /* 0x01000e00ff0877ac */ /* 0x000f220008000a00 */
[----:B------:R-:W-:Y:S01]  /*5790*/  MOV R3, 0x0 ;  /* 0x0000000000037802 */ /* 0x000fe20000000f00 */
[----:B------:R-:W-:Y:S02]  /*57a0*/  HFMA2 R12, -RZ, RZ, 0, 5.9604644775390625e-08 ;  /* 0x00000001ff0c7431 */ /* 0x000fe400000001ff */
[----:B------:R-:W-:Y:S02]  /*57b0*/  IMAD.MOV.U32 R8, RZ, RZ, 0x192 ;  /* 0x00000192ff087424 */ /* 0x000fe400078e00ff */
[----:B------:R-:W-:Y:S01]  /*57c0*/  IMAD.MOV.U32 R13, RZ, RZ, RZ ;  /* 0x000000ffff0d7224 */ /* 0x000fe200078e00ff */
[----:B------:R-:W3:Y:S01]  /*57d0*/  LDCU.64 UR6, c[0x4][0x78] ;  /* 0x01000f00ff0677ac */ /* 0x000ee20008000a00 */
[----:B-1----:R-:W1:Y:S01]  /*57e0*/  LDC.64 R2, c[0x4][R3] ;  /* 0x0100000003027b82 */ /* 0x002e620000000a00 */
[----:B------:R-:W5:Y:S01]  /*57f0*/  LDCU.64 UR4, c[0x4][0x10] ;  /* 0x01000200ff0477ac */ /* 0x000f620008000a00 */
[----:B----4-:R-:W-:Y:S01]  /*5800*/  MOV R5, UR9 ;  /* 0x0000000900057c02 */ /* 0x010fe20008000f00 */
[----:B------:R-:W-:Y:S01]  /*5810*/  IMAD.U32 R4, RZ, RZ, UR8 ;  /* 0x00000008ff047e24 */ /* 0x000fe2000f8e00ff */
[----:B---3--:R-:W-:Y:S01]  /*5820*/  MOV R7, UR7 ;  /* 0x0000000700077c02 */ /* 0x008fe20008000f00 */
[----:B------:R-:W-:Y:S01]  /*5830*/  IMAD.U32 R6, RZ, RZ, UR6 ;  /* 0x00000006ff067e24 */ /* 0x000fe2000f8e00ff */
[----:B-----5:R-:W-:Y:S01]  /*5840*/  MOV R11, UR5 ;  /* 0x00000005000b7c02 */ /* 0x020fe20008000f00 */
[----:B------:R-:W-:Y:S02]  /*5850*/  IMAD.U32 R10, RZ, RZ, UR4 ;  /* 0x00000004ff0a7e24 */ /* 0x000fe4000f8e00ff */
[----:B------:R-:W-:Y:S07]  /*5860*/  LEPC R20, `(.L_x_94) ;  /* 0x000000001014794e */ /* 0x000fee0000000000 */
[----:B-12---:R-:W-:Y:S05]  /*5870*/  CALL.ABS.NOINC R2 ;  /* 0x0000000002007343 */ /* 0x006fea0003c00000 */
.L_x_94:
[----:B------:R-:W-:Y:S05]  /*5880*/  WARPSYNC.ALL ;  /* 0x0000000000007948 */ /* 0x000fea0003800000 */
[----:B------:R-:W-:Y:S01]  /*5890*/  R2UR UR4, R48 ;  /* 0x00000000300472ca */ /* 0x000fe200000e0000 */
[----:B------:R-:W-:Y:S01]  /*58a0*/  BSSY.RECONVERGENT B0, `(.L_x_95) ;  /* 0x00000a0000007945 */ /* 0x000fe20003800200 */
[C---:B------:R-:W-:Y:S02]  /*58b0*/  SHF.L.U32 R51, R56.reuse, 0x10, RZ ;  /* 0x0000001038337819 */ /* 0x040fe400000006ff */
[C---:B------:R-:W-:Y:S02]  /*58c0*/  PRMT R49, R56.reuse, 0x8880, RZ ;  /* 0x0000888038317816 */ /* 0x040fe400000000ff */
[----:B------:R-:W-:Y:S02]  /*58d0*/  SHF.R.S32.HI R51, RZ, 0x18, R51 ;  /* 0x00000018ff337819 */ /* 0x000fe40000011433 */
[----:B------:R-:W-:Y:S02]  /*58e0*/  SHF.L.U32 R52, R56, 0x8, RZ ;  /* 0x0000000838347819 */ /* 0x000fe400000006ff */
[C---:B------:R-:W-:Y:S02]  /*58f0*/  PRMT R54, R58.reuse, 0x8880, RZ ;  /* 0x000088803a367816 */ /* 0x040fe400000000ff */
[----:B------:R-:W-:Y:S01]  /*5900*/  SHF.L.U32 R53, R58, 0x8, RZ ;  /* 0x000000083a357819 */ /* 0x000fe200000006ff */
[----:B-1-3--:R-:W-:Y:S01]  /*5910*/  LDTM.16dp32bit_t0_t15.x32 R4, tmem[UR4] ;  /* 0x00000004000479ee */ /* 0x00afe20008a80000 */
[----:B------:R-:W2:Y:S01]  /*5920*/  LDTM.16dp32bit_t16_t31.x32 R4, tmem[UR4+0x20] ;  /* 0x00002004000479ee */ /* 0x000ea20008aa0000 */
[----:B------:R-:W-:Y:S02]  /*5930*/  ISETP.NE.AND P6, PT, R64, RZ, PT ;  /* 0x000000ff4000720c */ /* 0x000fe40003fc5270 */
[----:B------:R-:W-:Y:S02]  /*5940*/  IADD3 R74, PT, PT, R95, UR49, RZ ;  /* 0x000000315f4a7c10 */ /* 0x000fe4000fffe0ff */
[----:B------:R-:W-:Y:S02]  /*5950*/  SHF.L.U32 R73, R97, 0x4, RZ ;  /* 0x0000000461497819 */ /* 0x000fe400000006ff */
[----:B------:R-:W-:Y:S02]  /*5960*/  SHF.R.S32.HI R53, RZ, 0x18, R53 ;  /* 0x00000018ff357819 */ /* 0x000fe40000011435 */
[----:B------:R-:W-:Y:S02]  /*5970*/  IADD3 R112, PT, PT, R74, R73, RZ ;  /* 0x000000494a707210 */ /* 0x000fe40007ffe0ff */
[----:B------:R-:W-:Y:S01]  /*5980*/  ISETP.NE.AND P0, PT, R105, RZ, PT ;  /* 0x000000ff6900720c */ /* 0x000fe20003f05270 */
[C---:B--2---:R-:W-:Y:S02]  /*5990*/  IMAD R0, R47.reuse, R4, RZ ;  /* 0x000000042f007224 */ /* 0x044fe400078e02ff */
[----:B------:R-:W-:Y:S02]  /*59a0*/  IMAD R2, R47, R5, RZ ;  /* 0x000000052f027224 */ /* 0x000fe400078e02ff */
[----:B------:R-:W-:Y:S01]  /*59b0*/  IMAD R0, R49, R50, R0 ;  /* 0x0000003231007224 */ /* 0x000fe200078e0200 */
[----:B------:R-:W-:Y:S01]  /*59c0*/  SHF.R.S32.HI R49, RZ, 0x18, R52 ;  /* 0x00000018ff317819 */ /* 0x000fe20000011434 */
[----:B------:R-:W-:Y:S01]  /*59d0*/  IMAD R3, R47, R6, RZ ;  /* 0x000000062f037224 */ /* 0x000fe200078e02ff */
[----:B------:R-:W-:Y:S01]  /*59e0*/  SHF.L.U32 R52, R57, 0x10, RZ ;  /* 0x0000001039347819 */ /* 0x000fe200000006ff */
[-C--:B------:R-:W-:Y:S01]  /*59f0*/  IMAD R2, R51, R50.reuse, R2 ;  /* 0x0000003233027224 */ /* 0x080fe200078e0202 */
[----:B------:R-:W-:Y:S01]  /*5a00*/  SHF.R.S32.HI R51, RZ, 0x18, R56 ;  /* 0x00000018ff337819 */ /* 0x000fe20000011438 */
[----:B------:R-:W-:Y:S02]  /*5a10*/  IMAD R7, R47, R7, RZ ;  /* 0x000000072f077224 */ /* 0x000fe400078e02ff */
[-C--:B------:R-:W-:Y:S01]  /*5a20*/  IMAD R3, R49, R50.reuse, R3 ;  /* 0x0000003231037224 */ /* 0x080fe200078e0203 */
[----:B------:R-:W-:Y:S01]  /*5a30*/  PRMT R49, R57, 0x8880, RZ ;  /* 0x0000888039317816 */ /* 0x000fe200000000ff */
[----:B------:R-:W-:Y:S01]  /*5a40*/  IMAD R7, R51, R50, R7 ;  /* 0x0000003233077224 */ /* 0x000fe200078e0207 */
[----:B------:R-:W-:Y:S01]  /*5a50*/  SHF.R.S32.HI R51, RZ, 0x18, R52 ;  /* 0x00000018ff337819 */ /* 0x000fe20000011434 */
[----:B------:R-:W-:Y:S02]  /*5a60*/  IMAD R4, R47, R8, RZ ;  /* 0x000000082f047224 */ /* 0x000fe400078e02ff */
[----:B------:R-:W-:Y:S01]  /*5a70*/  IMAD.SHL.U32 R52, R57, 0x100, RZ ;  /* 0x0000010039347824 */ /* 0x000fe200078e00ff */
[----:B------:R-:W-:Y:S01]  /*5a80*/  I2IP.S8.S32.SAT R65, R7, R3, RZ ;  /* 0x0000000307417239 */ /* 0x000fe200000014ff */
[----:B------:R-:W-:Y:S02]  /*5a90*/  IMAD R5, R47, R9, RZ ;  /* 0x000000092f057224 */ /* 0x000fe400078e02ff */
[----:B------:R-:W-:Y:S01]  /*5aa0*/  IMAD R4, R49, R50, R4 ;  /* 0x0000003231047224 */ /* 0x000fe200078e0204 */
[----:B------:R-:W-:Y:S01]  /*5ab0*/  SHF.R.S32.HI R49, RZ, 0x18, R52 ;  /* 0x00000018ff317819 */ /* 0x000fe20000011434 */
[----:B------:R-:W-:Y:S01]  /*5ac0*/  IMAD R6, R47, R10, RZ ;  /* 0x0000000a2f067224 */ /* 0x000fe200078e02ff */
[----:B------:R-:W-:Y:S01]  /*5ad0*/  I2IP.S8.S32.SAT R64, R2, R0, R65 ;  /* 0x0000000002407239 */ /* 0x000fe20000001441 */
[-C--:B------:R-:W-:Y:S01]  /*5ae0*/  IMAD R5, R51, R50.reuse, R5 ;  /* 0x0000003233057224 */ /* 0x080fe200078e0205 */
[----:B------:R-:W-:Y:S01]  /*5af0*/  SHF.L.U32 R52, R58, 0x10, RZ ;  /* 0x000000103a347819 */ /* 0x000fe200000006ff */
[----:B------:R-:W-:Y:S01]  /*5b00*/  IMAD R11, R47, R11, RZ ;  /* 0x0000000b2f0b7224 */ /* 0x000fe200078e02ff */
[----:B------:R-:W-:Y:S01]  /*5b10*/  SHF.R.S32.HI R51, RZ, 0x18, R57 ;  /* 0x00000018ff337819 */ /* 0x000fe20000011439 */
[----:B------:R-:W-:Y:S01]  /*5b20*/  IMAD R6, R49, R50, R6 ;  /* 0x0000003231067224 */ /* 0x000fe200078e0206 */
[----:B------:R-:W-:Y:S01]  /*5b30*/  SHF.R.S32.HI R52, RZ, 0x18, R52 ;  /* 0x00000018ff347819 */ /* 0x000fe20000011434 */
[C---:B------:R-:W-:Y:S02]  /*5b40*/  IMAD R8, R47.reuse, R12, RZ ;  /* 0x0000000c2f087224 */ /* 0x040fe400078e02ff */
[----:B------:R-:W-:Y:S02]  /*5b50*/  IMAD.MOV.U32 R49, RZ, RZ, R54 ;  /* 0x000000ffff317224 */ /* 0x000fe400078e0036 */
[----:B------:R-:W-:Y:S02]  /*5b60*/  IMAD R9, R47, R13, RZ ;  /* 0x0000000d2f097224 */ /* 0x000fe400078e02ff */
[----:B------:R-:W-:Y:S01]  /*5b70*/  IMAD R11, R51, R50, R11 ;  /* 0x00000032330b7224 */ /* 0x000fe200078e020b */
[----:B------:R-:W-:Y:S01]  /*5b80*/  SHF.R.S32.HI R51, RZ, 0x18, R58 ;  /* 0x00000018ff337819 */ /* 0x000fe2000001143a */
[----:B------:R-:W-:Y:S02]  /*5b90*/  IMAD R10, R47, R14, RZ ;  /* 0x0000000e2f0a7224 */ /* 0x000fe400078e02ff */
[----:B------:R-:W-:Y:S01]  /*5ba0*/  IMAD R8, R49, R50, R8 ;  /* 0x0000003231087224 */ /* 0x000fe200078e0208 */
[----:B------:R-:W-:Y:S01]  /*5bb0*/  I2IP.S8.S32.SAT R65, R11, R6, RZ ;  /* 0x000000060b417239 */ /* 0x000fe200000014ff */
[----:B------:R-:W-:Y:S01]  /*5bc0*/  IMAD R15, R47, R15, RZ ;  /* 0x0000000f2f0f7224 */ /* 0x000fe200078e02ff */
[----:B------:R-:W-:Y:S01]  /*5bd0*/  PRMT R49, R59, 0x8880, RZ ;  /* 0x000088803b317816 */ /* 0x000fe200000000ff */
[----:B------:R-:W-:Y:S01]  /*5be0*/  IMAD R9, R52, R50, R9 ;  /* 0x0000003234097224 */ /* 0x000fe200078e0209 */
[----:B------:R-:W-:Y:S01]  /*5bf0*/  I2IP.S8.S32.SAT R65, R5, R4, R65 ;  /* 0x0000000405417239 */ /* 0x000fe20000001441 */
[-C--:B------:R-:W-:Y:S01]  /*5c00*/  IMAD R10, R53, R50.reuse, R10 ;  /* 0x00000032350a7224 */ /* 0x080fe200078e020a */
[----:B------:R-:W-:Y:S01]  /*5c10*/  SHF.L.U32 R53, R59, 0x8, RZ ;  /* 0x000000083b357819 */ /* 0x000fe200000006ff */
[----:B------:R-:W-:Y:S01]  /*5c20*/  IMAD R15, R51, R50, R15 ;  /* 0x00000032330f7224 */ /* 0x000fe200078e020f */
[----:B------:R-:W-:Y:S01]  /*5c30*/  SHF.L.U32 R51, R59, 0x10, RZ ;  /* 0x000000103b337819 */ /* 0x000fe200000006ff */
[C---:B------:R-:W-:Y:S01]  /*5c40*/  IMAD R12, R47.reuse, R16, RZ ;  /* 0x000000102f0c7224 */ /* 0x040fe200078e02ff */
[----:B------:R-:W-:Y:S01]  /*5c50*/  SHF.R.S32.HI R53, RZ, 0x18, R53 ;  /* 0x00000018ff357819 */ /* 0x000fe20000011435 */
[C---:B------:R-:W-:Y:S01]  /*5c60*/  IMAD R13, R47.reuse, R17, RZ ;  /* 0x000000112f0d7224 */ /* 0x040fe200078e02ff */
[----:B------:R-:W-:Y:S01]  /*5c70*/  SHF.R.S32.HI R51, RZ, 0x18, R51 ;  /* 0x00000018ff337819 */ /* 0x000fe20000011433 */
[----:B------:R-:W-:Y:S01]  /*5c80*/  IMAD R14, R47, R18, RZ ;  /* 0x000000122f0e7224 */ /* 0x000fe200078e02ff */
[----:B------:R-:W-:Y:S01]  /*5c90*/  I2IP.S8.S32.SAT R66, R15, R10, RZ ;  /* 0x0000000a0f427239 */ /* 0x000fe200000014ff */
[----:B------:R-:W-:Y:S01]  /*5ca0*/  IMAD R12, R49, R50, R12 ;  /* 0x00000032310c7224 */ /* 0x000fe200078e020c */
[----:B------:R-:W-:Y:S01]  /*5cb0*/  SHF.R.S32.HI R49, RZ, 0x18, R59 ;  /* 0x00000018ff317819 */ /* 0x000fe2000001143b */
[----:B------:R-:W-:Y:S01]  /*5cc0*/  IMAD R19, R47, R19, RZ ;  /* 0x000000132f137224 */ /* 0x000fe200078e02ff */
[----:B------:R-:W-:Y:S01]  /*5cd0*/  I2IP.S8.S32.SAT R66, R9, R8, R66 ;  /* 0x0000000809427239 */ /* 0x000fe20000001442 */
[-C--:B------:R-:W-:Y:S01]  /*5ce0*/  IMAD R13, R51, R50.reuse, R13 ;  /* 0x00000032330d7224 */ /* 0x080fe200078e020d */
[C---:B------:R-:W-:Y:S01]  /*5cf0*/  PRMT R51, R60.reuse, 0x8880, RZ ;  /* 0x000088803c337816 */ /* 0x040fe200000000ff */
[-C--:B------:R-:W-:Y:S01]  /*5d00*/  IMAD R14, R53, R50.reuse, R14 ;  /* 0x00000032350e7224 */ /* 0x080fe200078e020e */
[----:B------:R-:W-:Y:S01]  /*5d10*/  PRMT R53, R61, 0x8880, RZ ;  /* 0x000088803d357816 */ /* 0x000fe200000000ff */
[----:B------:R-:W-:Y:S01]  /*5d20*/  IMAD R19, R49, R50, R19 ;  /* 0x0000003231137224 */ /* 0x000fe200078e0213 */
[----:B------:R-:W-:Y:S01]  /*5d30*/  MOV R49, R51 ;  /* 0x0000003300317202 */ /* 0x000fe20000000f00 */
[----:B------:R-:W-:Y:S02]  /*5d40*/  IMAD R16, R47, R20, RZ ;  /* 0x000000142f107224 */ /* 0x000fe400078e02ff */
[C---:B------:R-:W-:Y:S01]  /*5d50*/  IMAD.U32 R52, R60.reuse, 0x10000, RZ ;  /* 0x000100003c347824 */ /* 0x040fe200078e00ff */
[----:B------:R-:W-:Y:S01]  /*5d60*/  I2IP.S8.S32.SAT R67, R19, R14, RZ ;  /* 0x0000000e13437239 */ /* 0x000fe200000014ff */
[----:B------:R-:W-:Y:S01]  /*5d70*/  IMAD R16, R49, R50, R16 ;  /* 0x0000003231107224 */ /* 0x000fe200078e0210 */
[----:B------:R-:W-:Y:S01]  /*5d80*/  SHF.L.U32 R49, R60, 0x8, RZ ;  /* 0x000000083c317819 */ /* 0x000fe200000006ff */
[C---:B------:R-:W-:Y:S01]  /*5d90*/  IMAD R17, R47.reuse, R21, RZ ;  /* 0x000000152f117224 */ /* 0x040fe200078e02ff */
[----:B------:R-:W-:Y:S01]  /*5da0*/  SHF.R.S32.HI R51, RZ, 0x18, R52 ;  /* 0x00000018ff337819 */ /* 0x000fe20000011434 */
[C---:B------:R-:W-:Y:S01]  /*5db0*/  IMAD R18, R47.reuse, R22, RZ ;  /* 0x000000162f127224 */ /* 0x040fe200078e02ff */
[----:B------:R-:W-:Y:S01]  /*5dc0*/  SHF.R.S32.HI R49, RZ, 0x18, R49 ;  /* 0x00000018ff317819 */ /* 0x000fe20000011431 */
[----:B------:R-:W-:Y:S01]  /*5dd0*/  IMAD R23, R47, R23, RZ ;  /* 0x000000172f177224 */ /* 0x000fe200078e02ff */
[----:B------:R-:W-:Y:S01]  /*5de0*/  I2IP.S8.S32.SAT R67, R13, R12, R67 ;  /* 0x0000000c0d437239 */ /* 0x000fe20000001443 */
[----:B------:R-:W-:Y:S01]  /*5df0*/  IMAD R17, R51, R50, R17 ;  /* 0x0000003233117224 */ /* 0x000fe200078e0211 */
[C---:B------:R-:W-:Y:S01]  /*5e00*/  SHF.L.U32 R52, R61.reuse, 0x10, RZ ;  /* 0x000000103d347819 */ /* 0x040fe200000006ff */
[----:B------:R-:W-:Y:S01]  /*5e10*/  IMAD.SHL.U32 R54, R61, 0x100, RZ ;  /* 0x000001003d367824 */ /* 0x000fe200078e00ff */
[----:B------:R-:W-:Y:S01]  /*5e20*/  SHF.R.S32.HI R51, RZ, 0x18, R60 ;  /* 0x00000018ff337819 */ /* 0x000fe2000001143c */
[----:B------:R-:W-:Y:S01]  /*5e30*/  IMAD R20, R47, R24, RZ ;  /* 0x000000182f147224 */ /* 0x000fe200078e02ff */
[----:B------:R1:W-:Y:S01]  /*5e40*/  STS.128 [R95+UR49+0x2200], R64 ;  /* 0x002200405f007988 */ /* 0x0003e20008000c31 */
[-C--:B------:R-:W-:Y:S01]  /*5e50*/  IMAD R18, R49, R50.reuse, R18 ;  /* 0x0000003231127224 */ /* 0x080fe200078e0212 */
[----:B------:R-:W-:Y:S01]  /*5e60*/  SHF.R.S32.HI R52, RZ, 0x18, R52 ;  /* 0x00000018ff347819 */ /* 0x000fe20000011434 */
[----:B------:R-:W-:Y:S01]  /*5e70*/  IMAD R21, R47, R25, RZ ;  /* 0x000000192f157224 */ /* 0x000fe200078e02ff */
[----:B------:R-:W-:Y:S01]  /*5e80*/  SHF.R.S32.HI R49, RZ, 0x18, R54 ;  /* 0x00000018ff317819 */ /* 0x000fe20000011436 */
[----:B------:R-:W-:Y:S01]  /*5e90*/  IMAD R23, R51, R50, R23 ;  /* 0x0000003233177224 */ /* 0x000fe200078e0217 */
[----:B------:R-:W-:Y:S01]  /*5ea0*/  SHF.R.S32.HI R51, RZ, 0x18, R61 ;  /* 0x00000018ff337819 */ /* 0x000fe2000001143d */
[----:B------:R-:W-:Y:S01]  /*5eb0*/  IMAD R22, R47, R26, RZ ;  /* 0x0000001a2f167224 */ /* 0x000fe200078e02ff */
[----:B------:R-:W-:Y:S01]  /*5ec0*/  SHF.R.S32.HI R54, RZ, 0x18, R63 ;  /* 0x00000018ff367819 */ /* 0x000fe2000001143f */
[----:B------:R-:W-:Y:S01]  /*5ed0*/  IMAD R20, R53, R50, R20 ;  /* 0x0000003235147224 */ /* 0x000fe200078e0214 */
[----:B------:R-:W-:Y:S01]  /*5ee0*/  I2IP.S8.S32.SAT R68, R23, R18, RZ ;  /* 0x0000001217447239 */ /* 0x000fe200000014ff */
[----:B------:R-:W-:Y:S01]  /*5ef0*/  IMAD R27, R47, R27, RZ ;  /* 0x0000001b2f1b7224 */ /* 0x000fe200078e02ff */
[----:B------:R-:W-:Y:S01]  /*5f00*/  SHF.L.U32 R53, R62, 0x8, RZ ;  /* 0x000000083e357819 */ /* 0x000fe200000006ff */
[-C--:B------:R-:W-:Y:S01]  /*5f10*/  IMAD R21, R52, R50.reuse, R21 ;  /* 0x0000003234157224 */ /* 0x080fe200078e0215 */
[C---:B------:R-:W-:Y:S01]  /*5f20*/  SHF.L.U32 R52, R62.reuse, 0x10, RZ ;  /* 0x000000103e347819 */ /* 0x040fe200000006ff */
[----:B------:R-:W-:Y:S01]  /*5f30*/  IMAD R22, R49, R50, R22 ;  /* 0x0000003231167224 */ /* 0x000fe200078e0216 */
[----:B------:R-:W-:Y:S01]  /*5f40*/  PRMT R49, R62, 0x8880, RZ ;  /* 0x000088803e317816 */ /* 0x000fe200000000ff */
[----:B------:R-:W-:Y:S01]  /*5f50*/  IMAD R24, R47, R28, RZ ;  /* 0x0000001c2f187224 */ /* 0x000fe200078e02ff */
[----:B------:R-:W-:Y:S01]  /*5f60*/  I2IP.S8.S32.SAT R68, R17, R16, R68 ;  /* 0x0000001011447239 */ /* 0x000fe20000001444 */
[----:B------:R-:W-:Y:S01]  /*5f70*/  IMAD R27, R51, R50, R27 ;  /* 0x00000032331b7224 */ /* 0x000fe200078e021b */
[----:B------:R-:W-:Y:S01]  /*5f80*/  SHF.R.S32.HI R51, RZ, 0x18, R52 ;  /* 0x00000018ff337819 */ /* 0x000fe20000011434 */
[C---:B------:R-:W-:Y:S01]  /*5f90*/  IMAD R25, R47.reuse, R29, RZ ;  /* 0x0000001d2f197224 */ /* 0x040fe200078e02ff */
[----:B------:R-:W-:Y:S01]  /*5fa0*/  SHF.R.S32.HI R53, RZ, 0x18, R53 ;  /* 0x00000018ff357819 */ /* 0x000fe20000011435 */
[----:B------:R-:W-:Y:S01]  /*5fb0*/  IMAD R26, R47, R30, RZ ;  /* 0x0000001e2f1a7224 */ /* 0x000fe200078e02ff */
[----:B------:R-:W-:Y:S01]  /*5fc0*/  I2IP.S8.S32.SAT R69, R27, R22, RZ ;  /* 0x000000161b457239 */ /* 0x000fe200000014ff */
[-C--:B------:R-:W-:Y:S01]  /*5fd0*/  IMAD R24, R49, R50.reuse, R24 ;  /* 0x0000003231187224 */ /* 0x080fe200078e0218 */
[----:B------:R-:W-:Y:S01]  /*5fe0*/  SHF.L.U32 R52, R63, 0x10, RZ ;  /* 0x000000103f347819 */ /* 0x000fe200000006ff */
[----:B------:R-:W-:Y:S01]  /*5ff0*/  IMAD R25, R51, R50, R25 ;  /* 0x0000003233197224 */ /* 0x000fe200078e0219 */
[----:B------:R-:W-:Y:S01]  /*6000*/  I2IP.S8.S32.SAT R69, R21, R20, R69 ;  /* 0x0000001415457239 */ /* 0x000fe20000001445 */
[----:B------:R-:W-:Y:S01]  /*6010*/  IMAD R26, R53, R50, R26 ;  /* 0x00000032351a7224 */ /* 0x000fe200078e021a */
[----:B------:R-:W-:Y:S01]  /*6020*/  SHF.R.S32.HI R49, RZ, 0x18, R62 ;  /* 0x00000018ff317819 */ /* 0x000fe2000001143e */
[----:B------:R-:W-:Y:S01]  /*6030*/  IMAD R31, R47, R31, RZ ;  /* 0x0000001f2f1f7224 */ /* 0x000fe200078e02ff */
[C---:B------:R-:W-:Y:S01]  /*6040*/  PRMT R51, R63.reuse, 0x8880, RZ ;  /* 0x000088803f337816 */ /* 0x040fe200000000ff */
[----:B------:R-:W-:Y:S01]  /*6050*/  IMAD.SHL.U32 R53, R63, 0x100, RZ ;  /* 0x000001003f357824 */ /* 0x000fe200078e00ff */
[----:B------:R-:W-:Y:S01]  /*6060*/  SHF.R.S32.HI R52, RZ, 0x18, R52 ;  /* 0x00000018ff347819 */ /* 0x000fe20000011434 */
[C---:B------:R-:W-:Y:S02]  /*6070*/  IMAD R28, R47.reuse, R32, RZ ;  /* 0x000000202f1c7224 */ /* 0x040fe400078e02ff */
[----:B------:R-:W-:Y:S01]  /*6080*/  IMAD R29, R47, R33, RZ ;  /* 0x000000212f1d7224 */ /* 0x000fe200078e02ff */
[----:B------:R-:W-:Y:S01]  /*6090*/  SHF.R.S32.HI R53, RZ, 0x18, R53 ;  /* 0x00000018ff357819 */ /* 0x000fe20000011435 */
[-C--:B------:R-:W-:Y:S02]  /*60a0*/  IMAD R31, R49, R50.reuse, R31 ;  /* 0x00000032311f7224 */ /* 0x080fe400078e021f */
[----:B------:R-:W-:Y:S02]  /*60b0*/  IMAD R28, R51, R50, R28 ;  /* 0x00000032331c7224 */ /* 0x000fe400078e021c */
[----:B------:R-:W-:Y:S01]  /*60c0*/  IMAD R30, R47, R34, RZ ;  /* 0x000000222f1e7224 */ /* 0x000fe200078e02ff */
[----:B------:R-:W-:Y:S01]  /*60d0*/  I2IP.S8.S32.SAT R75, R31, R26, RZ ;  /* 0x0000001a1f4b7239 */ /* 0x000fe200000014ff */
[----:B------:R-:W-:Y:S02]  /*60e0*/  IMAD R29, R52, R50, R29 ;  /* 0x00000032341d7224 */ /* 0x000fe400078e021d */
[----:B------:R-:W-:Y:S01]  /*60f0*/  IMAD R35, R47, R35, RZ ;  /* 0x000000232f237224 */ /* 0x000fe200078e02ff */
[----:B------:R-:W-:Y:S01]  /*6100*/  I2IP.S8.S32.SAT R70, R25, R24, R75 ;  /* 0x0000001819467239 */ /* 0x000fe2000000144b */
[-C--:B------:R-:W-:Y:S01]  /*6110*/  IMAD R30, R53, R50.reuse, R30 ;  /* 0x00000032351e7224 */ /* 0x080fe200078e021e */
[----:B------:R-:W-:Y:S01]  /*6120*/  LEA R75, R100, UR49, 0x3 ;  /* 0x00000031644b7c11 */ /* 0x000fe2000f8e18ff */
[----:B------:R-:W-:Y:S05]  /*6130*/  IMAD R35, R54, R50, R35 ;  /* 0x0000003236237224 */ /* 0x000fea00078e0223 */
[----:B------:R-:W-:Y:S04]  /*6140*/  I2IP.S8.S32.SAT R76, R35, R30, RZ ;  /* 0x0000001e234c7239 */ /* 0x000fe800000014ff */
[----:B------:R-:W-:Y:S02]  /*6150*/  I2IP.S8.S32.SAT R71, R29, R28, R76 ;  /* 0x0000001c1d477239 */ /* 0x000fe4000000144c */
[----:B------:R-:W-:Y:S03]  /*6160*/  @P6 SHF.L.U32 R76, R99, 0x1f, RZ ;  /* 0x0000001f634c6819 */ /* 0x000fe600000006ff */
[----:B------:R1:W-:Y:S01]  /*6170*/  STS.128 [R112+0x2210], R68 ;  /* 0x0022104470007388 */ /* 0x0003e20000000c00 */
[----:B------:R-:W-:Y:S01]  /*6180*/  @!PT LDS RZ, [RZ] ;  /* 0x00000000fffff984 */ /* 0x000fe20000000800 */
[----:B------:R-:W-:Y:S01]  /*6190*/  @!PT LDS RZ, [RZ] ;  /* 0x00000000fffff984 */ /* 0x000fe20000000800 */
[----:B------:R-:W-:Y:S01]  /*61a0*/  @!PT LDS RZ, [RZ] ;  /* 0x00000000fffff984 */ /* 0x000fe20000000800 */
[----:B------:R-:W-:Y:S01]  /*61b0*/  @!PT LDS RZ, [RZ] ;  /* 0x00000000fffff984 */ /* 0x000fe20000000800 */
[----:B------:R2:W-:Y:S07]  /*61c0*/  MEMBAR.ALL.CTA ;  /* 0x0000000000007992 */ /* 0x0005ee0000008000 */
[----:B--2---:R-:W2:Y:S02]  /*61d0*/  FENCE.VIEW.ASYNC.S ;  /* 0x00000000000073c6 */ /* 0x004ea40000000000 */
[----:B--2---:R-:W-:Y:S06]  /*61e0*/  BAR.SYNC.DEFER_BLOCKING 0x1, 0x80 ;  /* 0x0042000000007b1d */ /* 0x004fec0000010000 */
[----:B------:R-:W-:Y:S05]  /*61f0*/  @P0 BRA `(.L_x_96) ;  /* 0x0000000000280947 */ /* 0x000fea0003800000 */
[----:B------:R-:W-:Y:S02]  /*6200*/  UIADD3 UR4, UPT, UPT, UR49, 0x2200, URZ ;  /* 0x0000220031047890 */ /* 0x000fe4000fffe0ff */
[----:B------:R-:W-:Y:S01]  /*6210*/  UIADD3 UR6, UP0, UPT, UR52, 0x680, URZ ;  /* 0x0000068034067890 */ /* 0x000fe2000ff1e0ff */
[----:B------:R-:W-:Y:S03]  /*6220*/  UMOV UR43, UR36 ;  /* 0x00000024002b7c82 */ /* 0x000fe60008000000 */
[----:B------:R-:W-:Y:S01]  /*6230*/  MOV R104, UR4 ;  /* 0x0000000400687c02 */ /* 0x000fe20008000f00 */
[----:B------:R-:W-:Y:S03]  /*6240*/  UIADD3.X UR7, UPT, UPT, URZ, UR53, URZ, UP0, !UPT ;  /* 0x00000035ff077290 */ /* 0x000fe600087fe4ff */
[----:B------:R-:W-:Y:S11]  /*6250*/  R2UR UR40, R104 ;  /* 0x00000000682872ca */ /* 0x000ff600000e0000 */
[----:B------:R-:W-:Y:S02]  /*6260*/  @!UPT UIADD3 URZ, UPT, UPT, URZ, URZ, URZ ;  /* 0x000000fffffff290 */ /* 0x000fe4000fffe0ff */
[----:B------:R2:W-:Y:S01]  /*6270*/  UTMASTG.3D [UR40], [UR6] ;  /* 0x00000028060073b5 */ /* 0x0005e20008010000 */
[----:B------:R0:W-:Y:S01]  /*6280*/  UTMACMDFLUSH ;  /* 0x00000000000079b7 */ /* 0x0001e20000000000 */
[----:B--2---:R-:W-:Y:S04]  /*6290*/  DEPBAR.LE SB0, 0x1 ;  /* 0x000080400000791a */ /* 0x004fe80000000000 */
.L_x_96:
[----:B------:R-:W-:Y:S05]  /*62a0*/  BSYNC.RECONVERGENT B0 ;  /* 0x0000000000007941 */ /* 0x000fea0003800200 */
.L_x_95:
[----:B------:R-:W-:Y:S06]  /*62b0*/  BAR.SYNC.DEFER_BLOCKING 0x1, 0x80 ;  /* 0x0042000000007b1d */ /* 0x000fec0000010000 */
[----:B------:R-:W2:Y:S01]  /*62c0*/  @P6 SYNCS.PHASECHK.TRANS64.TRYWAIT P0, [R75+URZ+0x50], R76 ;  /* 0x0000504c4b0065a7 */ /* 0x000ea200080011ff */
[----:B------:R-:W-:Y:S01]  /*62d0*/  BSSY B1, `(.L_x_97) ;  /* 0x000001f000017945 */ /* 0x000fe20003800000 */
[----:B--2---:R-:W-:Y:S03]  /*62e0*/  @P6 SEL R55, RZ, 0x1, !P0 ;  /* 0x00000001ff376807 */ /* 0x004fe60004000000 */
[----:B------:R-:W-:Y:S05]  /*62f0*/  @!P6 BRA `(.L_x_98) ;  /* 0x000000000070e947 */ /* 0x000fea0003800000 */
[----:B------:R-:W-:Y:S01]  /*6300*/  ISETP.NE.AND P1, PT, R72, RZ, PT ;  /* 0x000000ff4800720c */ /* 0x000fe20003f25270 */
[----:B------:R-:W-:Y:S01]  /*6310*/  BSSY B0, `(.L_x_99) ;  /* 0x0000008000007945 */ /* 0x000fe20003800000 */
[----:B------:R-:W-:Y:S11]  /*6320*/  ISETP.NE.AND P0, PT, R55, RZ, PT ;  /* 0x000000ff3700720c */ /* 0x000ff60003f05270 */
[----:B------:R-:W-:Y:S04]  /*6330*/  @P1 IMAD R74, R100, 0x1000, R74 ;  /* 0x00001000644a1824 */ /* 0x000fe800078e024a */
[----:B------:R-:W-:Y:S01]  /*6340*/  @P1 IMAD.IADD R73, R73, 0x1, R74 ;  /* 0x0000000149491824 */ /* 0x000fe200078e024a */
[----:B------:R-:W-:Y:S06]  /*6350*/  @P0 BRA `(.L_x_100) ;  /* 0x00000000000c0947 */ /* 0x000fec0003800000 */
[----:B------:R-:W-:Y:S04]  /*6360*/  SHF.L.U32 R0, R99, 0x1f, RZ ;  /* 0x0000001f63007819 */ /* 0x000fe800000006ff */
[----:B------:R-:W2:Y:S02]  /*6370*/  SYNCS.PHASECHK.TRANS64.TRYWAIT P0, [R75+URZ+0x50], R0 ;  /* 0x000050004b0075a7 */ /* 0x000ea400080011ff */
[----:B--2---:R-:W-:Y:S05]  /*6380*/  @!P0 BRA `(.L_x_101) ;  /* 0x0000001400e08947 */ /* 0x004fea0003800000 */
.L_x_100:
[----:B------:R-:W-:Y:S05]  /*6390*/  BSYNC B0 ;  /* 0x0000000000007941 */ /* 0x000fea0003800000 */
.L_x_99:
[----:B------:R-:W-:Y:S01]  /*63a0*/  ISETP.NE.AND P0, PT, R72, RZ, PT ;  /* 0x000000ff4800720c */ /* 0x000fe20003f05270 */
[----:B--2---:R-:W-:Y:S02]  /*63b0*/  VIADD R75, R75, 0x60 ;  /* 0x000000604b4b7836 */ /* 0x004fe40000000000 */
[----:B------:R-:W-:Y:S02]  /*63c0*/  IMAD.U32 R0, RZ, RZ, UR37 ;  /* 0x00000025ff007e24 */ /* 0x000fe4000f8e00ff */
[----:B------:R-:W-:Y:S03]  /*63d0*/  VIADD R100, R100, 0x1 ;  /* 0x0000000164647836 */ /* 0x000fe60000000000 */
[----:B------:R-:W-:Y:S05]  /*63e0*/  PRMT R0, R0, 0x654, R75 ;  /* 0x0000065400007816 */ /* 0x000fea000000004b */
[----:B------:R2:W3:Y:S04]  /*63f0*/  @P0 LDS.128 R56, [R74+0x200] ;  /* 0x000200004a380984 */ /* 0x0004e80000000c00 */
[----:B------:R2:W4:Y:S01]  /*6400*/  @P0 LDS.128 R60, [R73+0x210] ;  /* 0x00021000493c0984 */ /* 0x0005220000000c00 */
        /* <DEDUP_REMOVED lines=10> */
[----:B--23--:R-:W-:Y:S02]  /*64b0*/  LOP3.LUT R99, R99, R0, RZ, 0x3c, !PT ;  /* 0x0000000063637212 */ /* 0x00cfe400078e3cff */
.L_x_98:
[----:B------:R-:W-:Y:S05]  /*64c0*/  BSYNC B1 ;  /* 0x0000000000017941 */ /* 0x000fea0003800000 */
.L_x_97:
[----:B------:R-:W-:Y:S05]  /*64d0*/  VIADD R3, R48, 0x40 ;  /* 0x0000004030037836 */ /* 0x000fea0000000000 */
[----:B------:R-:W-:Y:S04]  /*64e0*/  SHF.R.U32.HI R3, RZ, 0x15, R3 ;  /* 0x00000015ff037819 */ /* 0x000fe80000011603 */
[----:B------:R-:W-:Y:S11]  /*64f0*/  LOP3.LUT P0, RZ, R3, 0x3, R96, 0x48, !PT ;  /* 0x0000000303ff7812 */ /* 0x000ff60007804860 */
[----:B------:R-:W-:Y:S02]  /*6500*/  @!UPT UIADD3 URZ, UPT, UPT, URZ, URZ, URZ ;  /* 0x000000fffffff290 */ /* 0x000fe4000fffe0ff */
[----:B------:R-:W-:Y:S05]  /*6510*/  @!P0 BRA `(.L_x_102) ;  /* 0x0000000000408947 */ /* 0x000fea0003800000 */
[----:B------:R-:W2:Y:S01]  /*6520*/  LDCU.64 UR8, c[0x4][0x70] ;  /* 0x01000e00ff0877ac */ /* 0x000ea20008000a00 */
[----:B------:R-:W-:Y:S01]  /*6530*/  MOV R3, 0x0 ;  /* 0x0000000000037802 */ /* 0x000fe20000000f00 */
[----:B------:R-:W-:Y:S02]  /*6540*/  HFMA2 R12, -RZ, RZ, 0, 5.9604644775390625e-08 ;  /* 0x00000001ff0c7431 */ /* 0x000fe400000001ff */
[----:B------:R-:W-:Y:S02]  /*6550*/  IMAD.MOV.U32 R8, RZ, RZ, 0x192 ;  /* 0x00000192ff087424 */ /* 0x000fe400078e00ff */
[----:B------:R-:W-:Y:S01]  /*6560*/  IMAD.MOV.U32 R13, RZ, RZ, RZ ;  /* 0x000000ffff0d7224 */ /* 0x000fe200078e00ff */
[----:B------:R-:W3:Y:S01]  /*6570*/  LDCU.64 UR6, c[0x4][0x78] ;  /* 0x01000f00ff0677ac */ /* 0x000ee20008000a00 */
[----:B------:R-:W1:Y:S01]  /*6580*/  LDC.64 R2, c[0x4][R3] ;  /* 0x0100000003027b82 */ /* 0x000e620000000a00 */
[----:B------:R-:W5:Y:S01]  /*6590*/  LDCU.64 UR4, c[0x4][0x10] ;  /* 0x01000200ff0477ac */ /* 0x000f620008000a00 */
[----:B--2---:R-:W-:Y:S01]  /*65a0*/  MOV R5, UR9 ;  /* 0x0000000900057c02 */ /* 0x004fe20008000f00 */
[----:B------:R-:W-:Y:S01]  /*65b0*/  IMAD.U32 R4, RZ, RZ, UR8 ;  /* 0x00000008ff047e24 */ /* 0x000fe2000f8e00ff */
[----:B---3--:R-:W-:Y:S01]  /*65c0*/  MOV R7, UR7 ;  /* 0x0000000700077c02 */ /* 0x008fe20008000f00 */
[----:B------:R-:W-:Y:S01]  /*65d0*/  IMAD.U32 R6, RZ, RZ, UR6 ;  /* 0x00000006ff067e24 */ /* 0x000fe2000f8e00ff */
[----:B-----5:R-:W-:Y:S01]  /*65e0*/  MOV R11, UR5 ;  /* 0x00000005000b7c02 */ /* 0x020fe20008000f00 */
[----:B------:R-:W-:Y:S02]  /*65f0*/  IMAD.U32 R10, RZ, RZ, UR4 ;  /* 0x00000004ff0a7e24 */ /* 0x000fe4000f8e00ff */
[----:B------:R-:W-:Y:S07]  /*6600*/  LEPC R20, `(.L_x_102) ;  /* 0x000000001014794e */ /* 0x000fee0000000000 */
[----:B-1--4-:R-:W-:Y:S05]  /*6610*/  CALL.ABS.NOINC R2 ;  /* 0x0000000002007343 */ /* 0x012fea0003c00000 */
.L_x_102:
[----:B------:R-:W-:Y:S01]  /*6620*/  ISETP.NE.AND P0, PT, R105, RZ, PT ;  /* 0x000000ff6900720c */ /* 0x000fe20003f05270 */
[----:B------:R-:W-:Y:S05]  /*6630*/  WARPSYNC.ALL ;  /* 0x0000000000007948 */ /* 0x000fea0003800000 */
[----:B------:R-:W-:Y:S01]  /*6640*/  IMAD.SHL.U32 R80, R57, 0x100, RZ ;  /* 0x0000010039507824 */ /* 0x000fe200078e00ff */
[----:B------:R-:W-:Y:S01]  /*6650*/  R2UR UR4, R48 ;  /* 0x00000000300472ca */ /* 0x000fe200000e0000 */
[----:B------:R-:W-:Y:S01]  /*6660*/  IMAD.SHL.U32 R74, R59, 0x100, RZ ;  /* 0x000001003b4a7824 */ /* 0x000fe200078e00ff */
[C---:B------:R-:W-:Y:S01]  /*6670*/  SHF.L.U32 R51, R56.reuse, 0x10, RZ ;  /* 0x0000001038337819 */ /* 0x040fe200000006ff */
[----:B-1--4-:R-:W-:Y:S01]  /*6680*/  IMAD.SHL.U32 R68, R61, 0x100, RZ ;  /* 0x000001003d447824 */ /* 0x012fe200078e00ff */
[C---:B------:R-:W-:Y:S01]  /*6690*/  PRMT R49, R56.reuse, 0x8880, RZ ;  /* 0x0000888038317816 */ /* 0x040fe200000000ff */
[----:B------:R-:W-:Y:S01]  /*66a0*/  BSSY.RECONVERGENT B0, `(.L_x_103) ;  /* 0x000009e000007945 */ /* 0x000fe20003800200 */
[----:B------:R-:W-:Y:S02]  /*66b0*/  SHF.L.U32 R53, R56, 0x8, RZ ;  /* 0x0000000838357819 */ /* 0x000fe400000006ff */
[----:B------:R-:W-:Y:S02]  /*66c0*/  SHF.R.S32.HI R51, RZ, 0x18, R51 ;  /* 0x00000018ff337819 */ /* 0x000fe40000011433 */
[C---:B------:R-:W-:Y:S02]  /*66d0*/  PRMT R82, R57.reuse, 0x8880, RZ ;  /* 0x0000888039527816 */ /* 0x040fe400000000ff */
[----:B------:R-:W-:Y:S01]  /*66e0*/  SHF.R.S32.HI R53, RZ, 0x18, R53 ;  /* 0x00000018ff357819 */ /* 0x000fe20000011435 */
[----:B------:R-:W-:Y:S01]  /*66f0*/  LDTM.16dp32bit_t0_t15.x32 R4, tmem[UR4+0x40] ;  /* 0x00004004000479ee */ /* 0x000fe20008a80000 */
[----:B------:R-:W1:Y:S01]  /*6700*/  LDTM.16dp32bit_t16_t31.x32 R4, tmem[UR4+0x60] ;  /* 0x00006004000479ee */ /* 0x000e620008aa0000 */
[----:B------:R-:W-:Y:S01]  /*6710*/  NOP ;  /* 0x0000000000007918 */ /* 0x000fe20000000000 */
[----:B------:R-:W-:Y:S02]  /*6720*/  R2UR UR5, R108 ;  /* 0x000000006c0572ca */ /* 0x000fe400000e0000 */
[----:B------:R-:W-:Y:S02]  /*6730*/  SHF.R.S32.HI R52, RZ, 0x18, R56 ;  /* 0x00000018ff347819 */ /* 0x000fe40000011438 */
[----:B------:R-:W-:Y:S02]  /*6740*/  SHF.L.U32 R81, R57, 0x10, RZ ;  /* 0x0000001039517819 */ /* 0x000fe400000006ff */
[C---:B------:R-:W-:Y:S02]  /*6750*/  PRMT R79, R58.reuse, 0x8880, RZ ;  /* 0x000088803a4f7816 */ /* 0x040fe400000000ff */
[----:B------:R-:W-:Y:S02]  /*6760*/  SHF.R.S32.HI R54, RZ, 0x18, R57 ;  /* 0x00000018ff367819 */ /* 0x000fe40000011439 */
[----:B------:R-:W-:Y:S02]  /*6770*/  SHF.L.U32 R78, R58, 0x10, RZ ;  /* 0x000000103a4e7819 */ /* 0x000fe400000006ff */
[C---:B------:R-:W-:Y:S01]  /*6780*/  PRMT R76, R59.reuse, 0x8880, RZ ;  /* 0x000088803b4c7816 */ /* 0x040fe200000000ff */
[----:B------:R-:W-:Y:S01]  /*6790*/  UIADD3 UR5, UPT, UPT, UR5, 0xc0, URZ ;  /* 0x000000c005057890 */ /* 0x000fe2000fffe0ff */
[----:B------:R-:W-:Y:S02]  /*67a0*/  SHF.R.S32.HI R55, RZ, 0x18, R58 ;  /* 0x00000018ff377819 */ /* 0x000fe4000001143a */
[----:B------:R-:W-:Y:S01]  /*67b0*/  SHF.L.U32 R75, R59, 0x10, RZ ;  /* 0x000000103b4b7819 */ /* 0x000fe200000006ff */
[----:B------:R-:W-:Y:S01]  /*67c0*/  UPRMT UR5, UR37, 0x654, UR5 ;  /* 0x0000065425057896 */ /* 0x000fe20008000005 */
[C---:B------:R-:W-:Y:S02]  /*67d0*/  PRMT R73, R60.reuse, 0x8880, RZ ;  /* 0x000088803c497816 */ /* 0x040fe400000000ff */
[----:B------:R-:W-:Y:S01]  /*67e0*/  SHF.R.S32.HI R56, RZ, 0x18, R59 ;  /* 0x00000018ff387819 */ /* 0x000fe2000001143b */
[C---:B-1----:R-:W-:Y:S01]  /*67f0*/  IMAD R4, R47.reuse, R4, RZ ;  /* 0x000000042f047224 */ /* 0x042fe200078e02ff */
[----:B------:R-:W-:Y:S01]  /*6800*/  SHF.L.U32 R72, R60, 0x10, RZ ;  /* 0x000000103c487819 */ /* 0x000fe200000006ff */
[----:B------:R-:W-:Y:S01]  /*6810*/  IMAD R5, R47, R5, RZ ;  /* 0x000000052f057224 */ /* 0x000fe200078e02ff */
[----:B------:R-:W-:Y:S01]  /*6820*/  PRMT R70, R61, 0x8880, RZ ;  /* 0x000088803d467816 */ /* 0x000fe200000000ff */
[----:B------:R-:W-:Y:S01]  /*6830*/  IMAD R6, R47, R6, RZ ;  /* 0x000000062f067224 */ /* 0x000fe200078e02ff */
[----:B------:R-:W-:Y:S01]  /*6840*/  SYNCS.ARRIVE.TRANS64.RED.A1T0 RZ, [UR5], RZ ;  /* 0x000000ffffff79a7 */ /* 0x000fe20008100405 */
[----:B------:R-:W-:Y:S01]  /*6850*/  IMAD R4, R49, R50, R4 ;  /* 0x0000003231047224 */ /* 0x000fe200078e0204 */
[----:B------:R-:W-:Y:S01]  /*6860*/  MOV R49, R82 ;  /* 0x0000005200317202 */ /* 0x000fe20000000f00 */
[----:B------:R-:W-:Y:S01]  /*6870*/  IMAD R7, R47, R7, RZ ;  /* 0x000000072f077224 */ /* 0x000fe200078e02ff */
[----:B------:R-:W-:Y:S01]  /*6880*/  SHF.R.S32.HI R57, RZ, 0x18, R60 ;  /* 0x00000018ff397819 */ /* 0x000fe2000001143c */
[-C--:B------:R-:W-:Y:S01]  /*6890*/  IMAD R5, R51, R50.reuse, R5 ;  /* 0x0000003233057224 */ /* 0x080fe200078e0205 */
[----:B------:R-:W-:Y:S01]  /*68a0*/  SHF.R.S32.HI R51, RZ, 0x18, R81 ;  /* 0x00000018ff337819 */ /* 0x000fe20000011451 */
[----:B------:R-:W-:Y:S01]  /*68b0*/  IMAD R6, R53, R50, R6 ;  /* 0x0000003235067224 */ /* 0x000fe200078e0206 */
[----:B------:R-:W-:Y:S01]  /*68c0*/  SHF.R.S32.HI R53, RZ, 0x18, R80 ;  /* 0x00000018ff357819 */ /* 0x000fe20000011450 */
[----:B------:R-:W-:Y:S01]  /*68d0*/  IMAD R8, R47, R8, RZ ;  /* 0x000000082f087224 */ /* 0x000fe200078e02ff */
[----:B------:R-:W-:Y:S01]  /*68e0*/  SHF.L.U32 R69, R61, 0x10, RZ ;  /* 0x000000103d457819 */ /* 0x000fe200000006ff */
[----:B------:R-:W-:Y:S01]  /*68f0*/  IMAD R7, R52, R50, R7 ;  /* 0x0000003234077224 */ /* 0x000fe200078e0207 */
[----:B------:R-:W-:Y:S01]  /*6900*/  SHF.R.S32.HI R52, RZ, 0x18, R75 ;  /* 0x00000018ff347819 */ /* 0x000fe2000001144b */
[C---:B------:R-:W-:Y:S01]  /*6910*/  IMAD R9, R47.reuse, R9, RZ ;  /* 0x000000092f097224 */ /* 0x040fe200078e02ff */
[----:B------:R-:W-:Y:S01]  /*6920*/  PRMT R67, R62, 0x8880, RZ ;  /* 0x000088803e437816 */ /* 0x000fe200000000ff */
[----:B------:R-:W-:Y:S01]  /*6930*/  IMAD R10, R47, R10, RZ ;  /* 0x0000000a2f0a7224 */ /* 0x000fe200078e02ff */
[----:B------:R-:W-:Y:S01]  /*6940*/  I2IP.S8.S32.SAT R108, R7, R6, RZ ;  /* 0x00000006076c7239 */ /* 0x000fe200000014ff */
[----:B------:R-:W-:Y:S01]  /*6950*/  IMAD R8, R49, R50, R8 ;  /* 0x0000003231087224 */ /* 0x000fe200078e0208 */
[----:B------:R-:W-:Y:S01]  /*6960*/  MOV R49, R79 ;  /* 0x0000004f00317202 */ /* 0x000fe20000000f00 */
[----:B------:R-:W-:Y:S01]  /*6970*/  IMAD R11, R47, R11, RZ ;  /* 0x0000000b2f0b7224 */ /* 0x000fe200078e02ff */
[----:B------:R-:W-:Y:S01]  /*6980*/  I2IP.S8.S32.SAT R108, R5, R4, R108 ;  /* 0x00000004056c7239 */ /* 0x000fe2000000146c */
[-C--:B------:R-:W-:Y:S01]  /*6990*/  IMAD R9, R51, R50.reuse, R9 ;  /* 0x0000003233097224 */ /* 0x080fe200078e0209 */
[----:B------:R-:W-:Y:S01]  /*69a0*/  SHF.R.S32.HI R51, RZ, 0x18, R78 ;  /* 0x00000018ff337819 */ /* 0x000fe2000001144e */
[----:B------:R-:W-:Y:S01]  /*69b0*/  IMAD R10, R53, R50, R10 ;  /* 0x00000032350a7224 */ /* 0x000fe200078e020a */
[----:B------:R-:W-:Y:S01]  /*69c0*/  SHF.R.S32.HI R53, RZ, 0x18, R74 ;  /* 0x00000018ff357819 */ /* 0x000fe2000001144a */
[C---:B------:R-:W-:Y:S01]  /*69d0*/  IMAD R12, R47.reuse, R12, RZ ;  /* 0x0000000c2f0c7224 */ /* 0x040fe200078e02ff */
[----:B------:R-:W-:Y:S01]  /*69e0*/  SHF.L.U32 R77, R58, 0x8, RZ ;  /* 0x000000083a4d7819 */ /* 0x000fe200000006ff */
[-C--:B------:R-:W-:Y:S01]  /*69f0*/  IMAD R11, R54, R50.reuse, R11 ;  /* 0x00000032360b7224 */ /* 0x080fe200078e020b */
[----:B------:R-:W-:Y:S01]  /*6a00*/  SHF.R.S32.HI R58, RZ, 0x18, R61 ;  /* 0x00000018ff3a7819 */ /* 0x000fe2000001143d */
[----:B------:R-:W-:Y:S01]  /*6a10*/  IMAD R13, R47, R13, RZ ;  /* 0x0000000d2f0d7224 */ /* 0x000fe200078e02ff */
[----:B------:R-:W-:Y:S01]  /*6a20*/  SHF.L.U32 R66, R62, 0x10, RZ ;  /* 0x000000103e427819 */ /* 0x000fe200000006ff */
[----:B------:R-:W-:Y:S01]  /*6a30*/  IMAD R12, R49, R50, R12 ;  /* 0x00000032310c7224 */ /* 0x000fe200078e020c */
[----:B------:R-:W-:Y:S01]  /*6a40*/  SHF.R.S32.HI R49, RZ, 0x18, R77 ;  /* 0x00000018ff317819 */ /* 0x000fe2000001144d */
[----:B------:R-:W-:Y:S01]  /*6a50*/  IMAD R14, R47, R14, RZ ;  /* 0x0000000e2f0e7224 */ /* 0x000fe200078e02ff */
[----:B------:R-:W-:Y:S01]  /*6a60*/  I2IP.S8.S32.SAT R109, R11, R10, RZ ;  /* 0x0000000a0b6d7239 */ /* 0x000fe200000014ff */
[----:B------:R-:W-:Y:S01]  /*6a70*/  IMAD R15, R47, R15, RZ ;  /* 0x0000000f2f0f7224 */ /* 0x000fe200078e02ff */
[----:B------:R-:W-:Y:S01]  /*6a80*/  PRMT R64, R63, 0x8880, RZ ;  /* 0x000088803f407816 */ /* 0x000fe200000000ff */
[----:B------:R-:W-:Y:S01]  /*6a90*/  IMAD R13, R51, R50, R13 ;  /* 0x00000032330d7224 */ /* 0x000fe200078e020d */
[----:B------:R-:W-:Y:S01]  /*6aa0*/  MOV R51, R76 ;  /* 0x0000004c00337202 */ /* 0x000fe20000000f00 */
[----:B------:R-:W-:Y:S01]  /*6ab0*/  IMAD R16, R47, R16, RZ ;  /* 0x000000102f107224 */ /* 0x000fe200078e02ff */
[----:B------:R-:W-:Y:S01]  /*6ac0*/  I2IP.S8.S32.SAT R109, R9, R8, R109 ;  /* 0x00000008096d7239 */ /* 0x000fe2000000146d */
[-C--:B------:R-:W-:Y:S01]  /*6ad0*/  IMAD R14, R49, R50.reuse, R14 ;  /* 0x00000032310e7224 */ /* 0x080fe200078e020e */
[----:B------:R-:W-:Y:S01]  /*6ae0*/  SHF.R.S32.HI R59, RZ, 0x18, R62 ;  /* 0x00000018ff3b7819 */ /* 0x000fe2000001143e */
[----:B------:R-:W-:Y:S01]  /*6af0*/  IMAD R17, R47, R17, RZ ;  /* 0x000000112f117224 */ /* 0x000fe200078e02ff */
[----:B------:R-:W-:Y:S01]  /*6b00*/  SHF.L.U32 R71, R60, 0x8, RZ ;  /* 0x000000083c477819 */ /* 0x000fe200000006ff */
[----:B------:R-:W-:Y:S01]  /*6b10*/  IMAD R15, R55, R50, R15 ;  /* 0x00000032370f7224 */ /* 0x000fe200078e020f */
[----:B------:R-:W-:Y:S01]  /*6b20*/  SHF.R.S32.HI R60, RZ, 0x18, R63 ;  /* 0x00000018ff3c7819 */ /* 0x000fe2000001143f */
[----:B------:R-:W-:Y:S01]  /*6b30*/  IMAD R18, R47, R18, RZ ;  /* 0x000000122f127224 */ /* 0x000fe200078e02ff */
[----:B------:R-:W-:Y:S01]  /*6b40*/  SHF.L.U32 R65, R62, 0x8, RZ ;  /* 0x000000083e417819 */ /* 0x000fe200000006ff */
[----:B------:R-:W-:Y:S01]  /*6b50*/  IMAD R16, R51, R50, R16 ;  /* 0x0000003233107224 */ /* 0x000fe200078e0210 */
[----:B------:R-:W-:Y:S01]  /*6b60*/  I2IP.S8.S32.SAT R110, R15, R14, RZ ;  /* 0x0000000e0f6e7239 */ /* 0x000fe200000014ff */
[----:B------:R-:W-:Y:S01]  /*6b70*/  IMAD R19, R47, R19, RZ ;  /* 0x000000132f137224 */ /* 0x000fe200078e02ff */
[----:B------:R-:W-:Y:S01]  /*6b80*/  SHF.R.S32.HI R51, RZ, 0x18, R72 ;  /* 0x00000018ff337819 */ /* 0x000fe20000011448 */
[----:B------:R-:W-:Y:S01]  /*6b90*/  IMAD R17, R52, R50, R17 ;  /* 0x0000003234117224 */ /* 0x000fe200078e0211 */
[----:B------:R-:W-:Y:S01]  /*6ba0*/  I2IP.S8.S32.SAT R110, R13, R12, R110 ;  /* 0x0000000c0d6e7239 */ /* 0x000fe2000000146e */
[----:B------:R-:W-:Y:S01]  /*6bb0*/  IMAD R0, R47, R20, RZ ;  /* 0x000000142f007224 */ /* 0x000fe200078e02ff */
[----:B------:R-:W-:Y:S01]  /*6bc0*/  SHF.R.S32.HI R52, RZ, 0x18, R71 ;  /* 0x00000018ff347819 */ /* 0x000fe20000011447 */
[-C--:B------:R-:W-:Y:S01]  /*6bd0*/  IMAD R18, R53, R50.reuse, R18 ;  /* 0x0000003235127224 */ /* 0x080fe200078e0212 */
[----:B------:R-:W-:Y:S01]  /*6be0*/  SHF.R.S32.HI R53, RZ, 0x18, R68 ;  /* 0x00000018ff357819 */ /* 0x000fe20000011444 */
[----:B------:R-:W-:Y:S01]  /*6bf0*/  IMAD.MOV.U32 R49, RZ, RZ, R73 ;  /* 0x000000ffff317224 */ /* 0x000fe200078e0049 */
[----:B------:R-:W-:Y:S01]  /*6c00*/  SHF.L.U32 R62, R63, 0x10, RZ ;  /* 0x000000103f3e7819 */ /* 0x000fe200000006ff */
[C---:B------:R-:W-:Y:S02]  /*6c10*/  IMAD R2, R47.reuse, R21, RZ ;  /* 0x000000152f027224 */ /* 0x040fe400078e02ff */
[----:B------:R-:W-:Y:S02]  /*6c20*/  IMAD R19, R56, R50, R19 ;  /* 0x0000003238137224 */ /* 0x000fe400078e0213 */
[----:B------:R-:W-:Y:S02]  /*6c30*/  IMAD R3, R47, R22, RZ ;  /* 0x000000162f037224 */ /* 0x000fe400078e02ff */
[----:B------:R-:W-:Y:S01]  /*6c40*/  IMAD R0, R49, R50, R0 ;  /* 0x0000003231007224 */ /* 0x000fe200078e0200 */
[----:B------:R-:W-:Y:S01]  /*6c50*/  I2IP.S8.S32.SAT R111, R19, R18, RZ ;  /* 0x00000012136f7239 */ /* 0x000fe200000014ff */
[----:B------:R-:W-:Y:S01]  /*6c60*/  IMAD R23, R47, R23, RZ ;  /* 0x000000172f177224 */ /* 0x000fe200078e02ff */
[----:B------:R-:W-:Y:S01]  /*6c70*/  MOV R49, R70 ;  /* 0x0000004600317202 */ /* 0x000fe20000000f00 */
[----:B------:R-:W-:Y:S01]  /*6c80*/  IMAD R2, R51, R50, R2 ;  /* 0x0000003233027224 */ /* 0x000fe200078e0202 */
[----:B------:R-:W-:Y:S01]  /*6c90*/  I2IP.S8.S32.SAT R111, R17, R16, R111 ;  /* 0x00000010116f7239 */ /* 0x000fe2000000146f */
[C---:B------:R-:W-:Y:S01]  /*6ca0*/  IMAD R20, R47.reuse, R24, RZ ;  /* 0x000000182f147224 */ /* 0x040fe200078e02ff */
[----:B------:R-:W-:Y:S01]  /*6cb0*/  SHF.R.S32.HI R51, RZ, 0x18, R69 ;  /* 0x00000018ff337819 */ /* 0x000fe20000011445 */
[-C--:B------:R-:W-:Y:S01]  /*6cc0*/  IMAD R3, R52, R50.reuse, R3 ;  /* 0x0000003234037224 */ /* 0x080fe200078e0203 */
[----:B------:R-:W-:Y:S01]  /*6cd0*/  SHF.R.S32.HI R52, RZ, 0x18, R62 ;  /* 0x00000018ff347819 */ /* 0x000fe2000001143e */
[----:B------:R-:W-:Y:S01]  /*6ce0*/  IMAD R21, R47, R25, RZ ;  /* 0x000000192f157224 */ /* 0x000fe200078e02ff */
[----:B------:R1:W-:Y:S01]  /*6cf0*/  STS.128 [R95+UR49+0x3200], R108 ;  /* 0x0032006c5f007988 */ /* 0x0003e20008000c31 */
[----:B------:R-:W-:Y:S02]  /*6d00*/  IMAD R23, R57, R50, R23 ;  /* 0x0000003239177224 */ /* 0x000fe400078e0217 */
[----:B------:R-:W-:Y:S02]  /*6d10*/  IMAD R22, R47, R26, RZ ;  /* 0x0000001a2f167224 */ /* 0x000fe400078e02ff */
[-C--:B------:R-:W-:Y:S01]  /*6d20*/  IMAD R20, R49, R50.reuse, R20 ;  /* 0x0000003231147224 */ /* 0x080fe200078e0214 */
[----:B------:R-:W-:Y:S01]  /*6d30*/  I2IP.S8.S32.SAT R113, R23, R3, RZ ;  /* 0x0000000317717239 */ /* 0x000fe200000014ff */
[----:B------:R-:W-:Y:S01]  /*6d40*/  IMAD R27, R47, R27, RZ ;  /* 0x0000001b2f1b7224 */ /* 0x000fe200078e02ff */
[----:B------:R-:W-:Y:S01]  /*6d50*/  MOV R49, R67 ;  /* 0x0000004300317202 */ /* 0x000fe20000000f00 */
[----:B------:R-:W-:Y:S01]  /*6d60*/  IMAD R21, R51, R50, R21 ;  /* 0x0000003233157224 */ /* 0x000fe200078e0215 */
[----:B------:R-:W-:Y:S01]  /*6d70*/  I2IP.S8.S32.SAT R116, R2, R0, R113 ;  /* 0x0000000002747239 */ /* 0x000fe20000001471 */
[----:B------:R-:W-:Y:S01]  /*6d80*/  IMAD R24, R47, R28, RZ ;  /* 0x0000001c2f187224 */ /* 0x000fe200078e02ff */
[----:B------:R-:W-:Y:S01]  /*6d90*/  SHF.R.S32.HI R51, RZ, 0x18, R66 ;  /* 0x00000018ff337819 */ /* 0x000fe20000011442 */
[-C--:B------:R-:W-:Y:S01]  /*6da0*/  IMAD R22, R53, R50.reuse, R22 ;  /* 0x0000003235167224 */ /* 0x080fe200078e0216 */
[----:B------:R-:W-:Y:S01]  /*6db0*/  IADD3 R113, PT, PT, R44, 0x1, RZ ;  /* 0x000000012c717810 */ /* 0x000fe20007ffe0ff */
[-C--:B------:R-:W-:Y:S02]  /*6dc0*/  IMAD R27, R58, R50.reuse, R27 ;  /* 0x000000323a1b7224 */ /* 0x080fe400078e021b */
[----:B------:R-:W-:Y:S02]  /*6dd0*/  IMAD R25, R47, R29, RZ ;  /* 0x0000001d2f197224 */ /* 0x000fe400078e02ff */
[----:B------:R-:W-:Y:S01]  /*6de0*/  IMAD R24, R49, R50, R24 ;  /* 0x0000003231187224 */ /* 0x000fe200078e0218 */
[----:B------:R-:W-:Y:S01]  /*6df0*/  SHF.R.S32.HI R49, RZ, 0x18, R65 ;  /* 0x00000018ff317819 */ /* 0x000fe20000011441 */
[----:B------:R-:W-:Y:S01]  /*6e00*/  IMAD R26, R47, R30, RZ ;  /* 0x0000001e2f1a7224 */ /* 0x000fe200078e02ff */
[----:B------:R-:W-:Y:S01]  /*6e10*/  I2IP.S8.S32.SAT R117, R27, R22, RZ ;  /* 0x000000161b757239 */ /* 0x000fe200000014ff */
[----:B------:R-:W-:Y:S02]  /*6e20*/  IMAD.SHL.U32 R61, R63, 0x100, RZ ;  /* 0x000001003f3d7824 */ /* 0x000fe400078e00ff */
[----:B------:R-:W-:Y:S01]  /*6e30*/  IMAD R31, R47, R31, RZ ;  /* 0x0000001f2f1f7224 */ /* 0x000fe200078e02ff */
[----:B------:R-:W-:Y:S01]  /*6e40*/  I2IP.S8.S32.SAT R117, R21, R20, R117 ;  /* 0x0000001415757239 */ /* 0x000fe20000001475 */
[----:B------:R-:W-:Y:S01]  /*6e50*/  IMAD R25, R51, R50, R25 ;  /* 0x0000003233197224 */ /* 0x000fe200078e0219 */
[----:B------:R-:W-:Y:S01]  /*6e60*/  MOV R51, R64 ;  /* 0x0000004000337202 */ /* 0x000fe20000000f00 */
[----:B------:R-:W-:Y:S01]  /*6e70*/  IMAD R28, R47, R32, RZ ;  /* 0x000000202f1c7224 */ /* 0x000fe200078e02ff */
[----:B------:R-:W-:Y:S01]  /*6e80*/  SHF.R.S32.HI R53, RZ, 0x18, R61 ;  /* 0x00000018ff357819 */ /* 0x000fe2000001143d */
[-C--:B------:R-:W-:Y:S02]  /*6e90*/  IMAD R26, R49, R50.reuse, R26 ;  /* 0x00000032311a7224 */ /* 0x080fe400078e021a */
[----:B------:R-:W-:Y:S02]  /*6ea0*/  IMAD R29, R47, R33, RZ ;  /* 0x000000212f1d7224 */ /* 0x000fe400078e02ff */
[-C--:B------:R-:W-:Y:S02]  /*6eb0*/  IMAD R31, R59, R50.reuse, R31 ;  /* 0x000000323b1f7224 */ /* 0x080fe400078e021f */
[----:B------:R-:W-:Y:S02]  /*6ec0*/  IMAD R28, R51, R50, R28 ;  /* 0x00000032331c7224 */ /* 0x000fe400078e021c */
[----:B------:R-:W-:Y:S01]  /*6ed0*/  IMAD R30, R47, R34, RZ ;  /* 0x000000222f1e7224 */ /* 0x000fe200078e02ff */
[----:B------:R-:W-:Y:S01]  /*6ee0*/  I2IP.S8.S32.SAT R114, R31, R26, RZ ;  /* 0x0000001a1f727239 */ /* 0x000fe200000014ff */
[----:B------:R-:W-:Y:S02]  /*6ef0*/  IMAD R29, R52, R50, R29 ;  /* 0x00000032341d7224 */ /* 0x000fe400078e021d */
[----:B------:R-:W-:Y:S01]  /*6f00*/  IMAD R35, R47, R35, RZ ;  /* 0x000000232f237224 */ /* 0x000fe200078e02ff */
[----:B------:R-:W-:Y:S01]  /*6f10*/  I2IP.S8.S32.SAT R118, R25, R24, R114 ;  /* 0x0000001819767239 */ /* 0x000fe20000001472 */
[-C--:B------:R-:W-:Y:S02]  /*6f20*/  IMAD R30, R53, R50.reuse, R30 ;  /* 0x00000032351e7224 */ /* 0x080fe400078e021e */
[----:B------:R-:W-:Y:S05]  /*6f30*/  IMAD R35, R60, R50, R35 ;  /* 0x000000323c237224 */ /* 0x000fea00078e0223 */
[----:B------:R-:W-:Y:S04]  /*6f40*/  I2IP.S8.S32.SAT R115, R35, R30, RZ ;  /* 0x0000001e23737239 */ /* 0x000fe800000014ff */
[----:B------:R-:W-:Y:S05]  /*6f50*/  I2IP.S8.S32.SAT R119, R29, R28, R115 ;  /* 0x0000001c1d777239 */ /* 0x000fea0000001473 */
        /* <DEDUP_REMOVED lines=9> */
[----:B------:R-:W-:Y:S02]  /*6ff0*/  UIADD3 UR8, UP0, UPT, UR52, 0x680, URZ ;  /* 0x0000068034087890 */ /* 0x000fe4000ff1e0ff */
[----:B------:R-:W-:Y:S02]  /*7000*/  UIADD3 UR5, UPT, UPT, UR41, 0x40, URZ ;  /* 0x0000004029057890 */ /* 0x000fe4000fffe0ff */
[----:B------:R-:W-:Y:S02]  /*7010*/  UIADD3 UR4, UPT, UPT, UR49, 0x3200, URZ ;  /* 0x0000320031047890 */ /* 0x000fe4000fffe0ff */
[----:B------:R-:W-:Y:S01]  /*7020*/  UIADD3.X UR9, UPT, UPT, URZ, UR53, URZ, UP0, !UPT ;  /* 0x00000035ff097290 */ /* 0x000fe200087fe4ff */
[----:B------:R-:W-:Y:S01]  /*7030*/  UMOV UR6, UR42 ;  /* 0x0000002a00067c82 */ /* 0x000fe20008000000 */
[----:B------:R-:W-:Y:S07]  /*7040*/  UMOV UR7, UR36 ;  /* 0x0000002400077c82 */ /* 0x000fee0008000000 */
[----:B------:R2:W-:Y:S01]  /*7050*/  UTMASTG.3D [UR4], [UR8] ;  /* 0x00000004080073b5 */ /* 0x0005e20008010000 */
[----:B------:R0:W-:Y:S01]  /*7060*/  UTMACMDFLUSH ;  /* 0x00000000000079b7 */ /* 0x0001e20000000000 */
[----:B--2---:R-:W-:Y:S04]  /*7070*/  DEPBAR.LE SB0, 0x1 ;  /* 0x000080400000791a */ /* 0x004fe80000000000 */
.L_x_104:
[----:B------:R-:W-:Y:S05]  /*7080*/  BSYNC.RECONVERGENT B0 ;  /* 0x0000000000007941 */ /* 0x000fea0003800200 */
.L_x_103:
[----:B------:R-:W-:Y:S01]  /*7090*/  BAR.SYNC.DEFER_BLOCKING 0x1, 0x80 ;  /* 0x0042000000007b1d */ /* 0x000fe20000010000 */
[----:B------:R-:W-:Y:S01]  /*70a0*/  ISETP.NE.AND P2, PT, R106, RZ, PT ;  /* 0x000000ff6a00720c */ /* 0x000fe20003f45270 */
[----:B------:R-:W-:Y:S01]  /*70b0*/  IMAD.IADD R20, R43, 0x1, R83 ;  /* 0x000000012b147824 */ /* 0x000fe200078e0253 */
[----:B------:R-:W-:Y:S01]  /*70c0*/  ISETP.NE.AND P0, PT, R107, 0x2, PT ;  /* 0x000000026b00780c */ /* 0x000fe20003f05270 */
[----:B------:R-:W-:Y:S01]  /*70d0*/  IMAD.IADD R21, R45, 0x1, R90 ;  /* 0x000000012d157824 */ /* 0x000fe200078e025a */
[----:B------:R-:W-:Y:S02]  /*70e0*/  ISETP.NE.AND P1, PT, R113, 0x4, PT ;  /* 0x000000047100780c */ /* 0x000fe40003f25270 */
[----:B------:R-:W-:Y:S02]  /*70f0*/  SEL R0, RZ, 0x1, P0 ;  /* 0x00000001ff007807 */ /* 0x000fe40000000000 */
[----:B------:R-:W-:Y:S02]  /*7100*/  SEL R3, RZ, 0x1, P1 ;  /* 0x00000001ff037807 */ /* 0x000fe40000800000 */
[----:B------:R-:W-:Y:S02]  /*7110*/  LOP3.LUT R101, R101, R0, RZ, 0x3c, !PT ;  /* 0x0000000065657212 */ /* 0x000fe400078e3cff */
[----:B------:R-:W-:Y:S02]  /*7120*/  LOP3.LUT R102, R102, R3, RZ, 0x3c, !PT ;  /* 0x0000000366667212 */ /* 0x000fe400078e3cff */
[----:B------:R-:W-:Y:S02]  /*7130*/  @P2 R2UR UR36, R98 ;  /* 0x00000000622422ca */ /* 0x000fe400000e0000 */
[----:B------:R-:W-:Y:S02]  /*7140*/  SEL R107, R107, RZ, P0 ;  /* 0x000000ff6b6b7207 */ /* 0x000fe40000000000 */
[----:B------:R-:W-:Y:S01]  /*7150*/  SEL R44, R113, RZ, P1 ;  /* 0x000000ff712c7207 */ /* 0x000fe20000800000 */
[----:B------:R-:W-:Y:S10]  /*7160*/  @P2 BRA `(.L_x_105) ;  /* 0xffffffd400d82947 */ /* 0x000ff4000383ffff */
[----:B------:R-:W-:Y:S05]  /*7170*/  EXIT ;  /* 0x000000000000794d */ /* 0x000fea0003800000 */
.L_x_19:
[----:B--2---:R2:W1:Y:S02]  /*7180*/  SYNCS.PHASECHK.TRANS64.TRYWAIT P0, [R3+URZ+0xf0], R2 ;  /* 0x0000f002030075a7 */ /* 0x00446400080011ff */
[----:B-1----:R-:W-:Y:S05]  /*7190*/  @!P0 NANOSLEEP.SYNCS 0x989680 ;  /* 0x009896800000895d */ /* 0x002fea0003900000 */
[----:B------:R-:W1:Y:S02]  /*71a0*/  @!P0 SYNCS.PHASECHK.TRANS64 P0, [R3+URZ+0xf0], R2 ;  /* 0x0000f002030085a7 */ /* 0x000e6400080010ff */
[----:B-1----:R-:W-:Y:S05]  /*71b0*/  @!P0 BRA `(.L_x_19) ;  /* 0xfffffffc00f08947 */ /* 0x002fea000383ffff */
[----:B------:R-:W-:Y:S05]  /*71c0*/  BRA `(.L_x_106) ;  /* 0xffffffa000fc7947 */ /* 0x000fea000383ffff */
.L_x_22:
[----:B-1----:R-:W-:-:S07]  /*71d0*/  MOV R2, UR33 ;  /* 0x0000002100027c02 */ /* 0x002fce0008000f00 */
.L_x_107:
[----:B-1----:R1:W2:Y:S02]  /*71e0*/  SYNCS.PHASECHK.TRANS64.TRYWAIT P0, [R2+URZ+0x28], R5 ;  /* 0x00002805020075a7 */ /* 0x0022a400080011ff */
[----:B--2---:R-:W-:Y:S05]  /*71f0*/  @!P0 NANOSLEEP.SYNCS 0x989680 ;  /* 0x009896800000895d */ /* 0x004fea0003900000 */
[----:B------:R-:W2:Y:S02]  /*7200*/  @!P0 SYNCS.PHASECHK.TRANS64 P0, [R2+URZ+0x28], R5 ;  /* 0x00002805020085a7 */ /* 0x000ea400080010ff */
[----:B--2---:R-:W-:Y:S05]  /*7210*/  @!P0 BRA `(.L_x_107) ;  /* 0xfffffffc00f08947 */ /* 0x004fea000383ffff */
[----:B------:R-:W-:Y:S05]  /*7220*/  BRA `(.L_x_21) ;  /* 0xffffffa4004c7947 */ /* 0x000fea000383ffff */
.L_x_28:
[----:B-1----:R-:W-:-:S07]  /*7230*/  MOV R2, UR17 ;  /* 0x0000001100027c02 */ /* 0x002fce0008000f00 */
.L_x_108:
[----:B-1----:R1:W2:Y:S02]  /*7240*/  SYNCS.PHASECHK.TRANS64.TRYWAIT P0, [R2+URZ+0x28], R5 ;  /* 0x00002805020075a7 */ /* 0x0022a400080011ff */
[----:B--2---:R-:W-:Y:S05]  /*7250*/  @!P0 NANOSLEEP.SYNCS 0x989680 ;  /* 0x009896800000895d */ /* 0x004fea0003900000 */
[----:B------:R-:W2:Y:S02]  /*7260*/  @!P0 SYNCS.PHASECHK.TRANS64 P0, [R2+URZ+0x28], R5 ;  /* 0x00002805020085a7 */ /* 0x000ea400080010ff */
[----:B--2---:R-:W-:Y:S05]  /*7270*/  @!P0 BRA `(.L_x_108) ;  /* 0xfffffffc00f08947 */ /* 0x004fea000383ffff */
[----:B------:R-:W-:Y:S05]  /*7280*/  BRA `(.L_x_27) ;  /* 0xffffffa400f47947 */ /* 0x000fea000383ffff */
.L_x_32:
[----:B-1----:R1:W2:Y:S02]  /*7290*/  SYNCS.PHASECHK.TRANS64.TRYWAIT P0, [R2+URZ+0x80], R3 ;  /* 0x00008003020075a7 */ /* 0x0022a400080011ff */
[----:B--2---:R-:W-:Y:S05]  /*72a0*/  @!P0 NANOSLEEP.SYNCS 0x989680 ;  /* 0x009896800000895d */ /* 0x004fea0003900000 */
[----:B------:R-:W2:Y:S02]  /*72b0*/  @!P0 SYNCS.PHASECHK.TRANS64 P0, [R2+URZ+0x80], R3 ;  /* 0x00008003020085a7 */ /* 0x000ea400080010ff */
[----:B--2---:R-:W-:Y:S05]  /*72c0*/  @!P0 BRA `(.L_x_32) ;  /* 0xfffffffc00f08947 */ /* 0x004fea000383ffff */
[----:B------:R-:W-:Y:S05]  /*72d0*/  BRA `(.L_x_109) ;  /* 0xffffffa800847947 */ /* 0x000fea000383ffff */
.L_x_36:
[----:B----4-:R-:W-:-:S07]  /*72e0*/  MOV R0, UR5 ;  /* 0x0000000500007c02 */ /* 0x010fce0008000f00 */
.L_x_110:
[----:B-1----:R1:W2:Y:S02]  /*72f0*/  SYNCS.PHASECHK.TRANS64.TRYWAIT P0, [R0+URZ], R3 ;  /* 0x00000003000075a7 */ /* 0x0022a400080011ff */
[----:B--2---:R-:W-:Y:S05]  /*7300*/  @!P0 NANOSLEEP.SYNCS 0x989680 ;  /* 0x009896800000895d */ /* 0x004fea0003900000 */
[----:B------:R-:W2:Y:S02]  /*7310*/  @!P0 SYNCS.PHASECHK.TRANS64 P0, [R0+URZ], R3 ;  /* 0x00000003000085a7 */ /* 0x000ea400080010ff */
[----:B--2---:R-:W-:Y:S05]  /*7320*/  @!P0 BRA `(.L_x_110) ;  /* 0xfffffffc00f08947 */ /* 0x004fea000383ffff */
[----:B------:R-:W-:Y:S05]  /*7330*/  BRA `(.L_x_111) ;  /* 0xffffffac00f47947 */ /* 0x000fea000383ffff */
.L_x_37:
[----:B----4-:R-:W-:-:S07]  /*7340*/  MOV R0, UR5 ;  /* 0x0000000500007c02 */ /* 0x010fce0008000f00 */
.L_x_112:
[----:B-1----:R1:W2:Y:S02]  /*7350*/  SYNCS.PHASECHK.TRANS64.TRYWAIT P0, [R0+URZ], R3 ;  /* 0x00000003000075a7 */ /* 0x0022a400080011ff */
[----:B--2---:R-:W-:Y:S05]  /*7360*/  @!P0 NANOSLEEP.SYNCS 0x989680 ;  /* 0x009896800000895d */ /* 0x004fea0003900000 */
[----:B------:R-:W2:Y:S02]  /*7370*/  @!P0 SYNCS.PHASECHK.TRANS64 P0, [R0+URZ], R3 ;  /* 0x00000003000085a7 */ /* 0x000ea400080010ff */
[----:B--2---:R-:W-:Y:S05]  /*7380*/  @!P0 BRA `(.L_x_112) ;  /* 0xfffffffc00f08947 */ /* 0x004fea000383ffff */
[----:B------:R-:W-:Y:S05]  /*7390*/  BRA `(.L_x_113) ;  /* 0xffffffb000007947 */ /* 0x000fea000383ffff */
.L_x_38:
[----:B----4-:R-:W-:-:S07]  /*73a0*/  MOV R0, UR5 ;  /* 0x0000000500007c02 */ /* 0x010fce0008000f00 */
.L_x_114:
[----:B-1----:R1:W2:Y:S02]  /*73b0*/  SYNCS.PHASECHK.TRANS64.TRYWAIT P0, [R0+URZ], R3 ;  /* 0x00000003000075a7 */ /* 0x0022a400080011ff */
[----:B--2---:R-:W-:Y:S05]  /*73c0*/  @!P0 NANOSLEEP.SYNCS 0x989680 ;  /* 0x009896800000895d */ /* 0x004fea0003900000 */
[----:B------:R-:W2:Y:S02]  /*73d0*/  @!P0 SYNCS.PHASECHK.TRANS64 P0, [R0+URZ], R3 ;  /* 0x00000003000085a7 */ /* 0x000ea400080010ff */
[----:B--2---:R-:W-:Y:S05]  /*73e0*/  @!P0 BRA `(.L_x_114) ;  /* 0xfffffffc00f08947 */ /* 0x004fea000383ffff */
[----:B------:R-:W-:Y:S05]  /*73f0*/  BRA `(.L_x_115) ;  /* 0xffffffb0000c7947 */ /* 0x000fea000383ffff */
.L_x_39:
[----:B----4-:R-:W-:-:S07]  /*7400*/  MOV R0, UR5 ;  /* 0x0000000500007c02 */ /* 0x010fce0008000f00 */
.L_x_116:
[----:B-1----:R1:W2:Y:S02]  /*7410*/  SYNCS.PHASECHK.TRANS64.TRYWAIT P0, [R0+URZ], R3 ;  /* 0x00000003000075a7 */ /* 0x0022a400080011ff */
[----:B--2---:R-:W-:Y:S05]  /*7420*/  @!P0 NANOSLEEP.SYNCS 0x989680 ;  /* 0x009896800000895d */ /* 0x004fea0003900000 */
[----:B------:R-:W2:Y:S02]  /*7430*/  @!P0 SYNCS.PHASECHK.TRANS64 P0, [R0+URZ], R3 ;  /* 0x00000003000085a7 */ /* 0x000ea400080010ff */
[----:B--2---:R-:W-:Y:S05]  /*7440*/  @!P0 BRA `(.L_x_116) ;  /* 0xfffffffc00f08947 */ /* 0x004fea000383ffff */
[----:B------:R-:W-:Y:S05]  /*7450*/  BRA `(.L_x_117) ;  /* 0xffffffb000187947 */ /* 0x000fea000383ffff */
.L_x_42:
[----:B-1----:R1:W2:Y:S02]  /*7460*/  SYNCS.PHASECHK.TRANS64.TRYWAIT P0, [R0+URZ+0xe0], R5 ;  /* 0x0000e005000075a7 */ /* 0x0022a400080011ff */
[----:B--2---:R-:W-:Y:S05]  /*7470*/  @!P0 NANOSLEEP.SYNCS 0x989680 ;  /* 0x009896800000895d */ /* 0x004fea0003900000 */
[----:B------:R-:W2:Y:S02]  /*7480*/  @!P0 SYNCS.PHASECHK.TRANS64 P0, [R0+URZ+0xe0], R5 ;  /* 0x0000e005000085a7 */ /* 0x000ea400080010ff */
[----:B--2---:R-:W-:Y:S05]  /*7490*/  @!P0 BRA `(.L_x_42) ;  /* 0xfffffffc00f08947 */ /* 0x004fea000383ffff */
[----:B------:R-:W-:Y:S05]  /*74a0*/  BRA `(.L_x_118) ;  /* 0xffffffb000747947 */ /* 0x000fea000383ffff */
.L_x_43:
[----:B------:R-:W-:-:S07]  /*74b0*/  MOV R0, UR5 ;  /* 0x0000000500007c02 */ /* 0x000fce0008000f00 */
.L_x_119:
[----:B-1----:R1:W2:Y:S02]  /*74c0*/  SYNCS.PHASECHK.TRANS64.TRYWAIT P0, [R0+URZ+0x90], R5 ;  /* 0x00009005000075a7 */ /* 0x0022a400080011ff */
[----:B--2---:R-:W-:Y:S05]  /*74d0*/  @!P0 NANOSLEEP.SYNCS 0x989680 ;  /* 0x009896800000895d */ /* 0x004fea0003900000 */
[----:B------:R-:W2:Y:S02]  /*74e0*/  @!P0 SYNCS.PHASECHK.TRANS64 P0, [R0+URZ+0x90], R5 ;  /* 0x00009005000085a7 */ /* 0x000ea400080010ff */
[----:B--2---:R-:W-:Y:S05]  /*74f0*/  @!P0 BRA `(.L_x_119) ;  /* 0xfffffffc00f08947 */ /* 0x004fea000383ffff */
[----:B------:R-:W-:Y:S05]  /*7500*/  BRA `(.L_x_120) ;  /* 0xffffffb000847947 */ /* 0x000fea000383ffff */
.L_x_44:
[----:B-1----:R1:W2:Y:S02]  /*7510*/  SYNCS.PHASECHK.TRANS64.TRYWAIT P1, [R0+URZ+0x80], R5 ;  /* 0x00008005000075a7 */ /* 0x0022a400080211ff */
[----:B--2---:R-:W-:Y:S05]  /*7520*/  @!P1 NANOSLEEP.SYNCS 0x989680 ;  /* 0x009896800000995d */ /* 0x004fea0003900000 */
[----:B------:R-:W2:Y:S02]  /*7530*/  @!P1 SYNCS.PHASECHK.TRANS64 P1, [R0+URZ+0x80], R5 ;  /* 0x00008005000095a7 */ /* 0x000ea400080210ff */
[----:B--2---:R-:W-:Y:S05]  /*7540*/  @!P1 BRA `(.L_x_44) ;  /* 0xfffffffc00f09947 */ /* 0x004fea000383ffff */
[----:B------:R-:W-:Y:S05]  /*7550*/  BRA `(.L_x_121) ;  /* 0xffffffb000b47947 */ /* 0x000fea000383ffff */
.L_x_47:
[----:B------:R-:W-:-:S07]  /*7560*/  MOV R0, UR5 ;  /* 0x0000000500007c02 */ /* 0x000fce0008000f00 */
.L_x_122:
[----:B-1----:R1:W2:Y:S02]  /*7570*/  SYNCS.PHASECHK.TRANS64.TRYWAIT P0, [R0+URZ+0x90], R3 ;  /* 0x00009003000075a7 */ /* 0x0022a400080011ff */
[----:B--2---:R-:W-:Y:S05]  /*7580*/  @!P0 NANOSLEEP.SYNCS 0x989680 ;  /* 0x009896800000895d */ /* 0x004fea0003900000 */
[----:B------:R-:W2:Y:S02]  /*7590*/  @!P0 SYNCS.PHASECHK.TRANS64 P0, [R0+URZ+0x90], R3 ;  /* 0x00009003000085a7 */ /* 0x000ea400080010ff */
[----:B--2---:R-:W-:Y:S05]  /*75a0*/  @!P0 BRA `(.L_x_122) ;  /* 0xfffffffc00f08947 */ /* 0x004fea000383ffff */
[----:B------:R-:W-:Y:S05]  /*75b0*/  BRA `(.L_x_46) ;  /* 0xffffffb400087947 */ /* 0x000fea000383ffff */
.L_x_54:
[----:B-1----:R1:W2:Y:S02]  /*75c0*/  SYNCS.PHASECHK.TRANS64.TRYWAIT P1, [R0+URZ+0x80], R5 ;  /* 0x00008005000075a7 */ /* 0x0022a400080211ff */
[----:B--2---:R-:W-:Y:S05]  /*75d0*/  @!P1 NANOSLEEP.SYNCS 0x989680 ;  /* 0x009896800000995d */ /* 0x004fea0003900000 */
[----:B------:R-:W2:Y:S02]  /*75e0*/  @!P1 SYNCS.PHASECHK.TRANS64 P1, [R0+URZ+0x80], R5 ;  /* 0x00008005000095a7 */ /* 0x000ea400080210ff */
[----:B--2---:R-:W-:Y:S05]  /*75f0*/  @!P1 BRA `(.L_x_54) ;  /* 0xfffffffc00f09947 */ /* 0x004fea000383ffff */
[----:B------:R-:W-:Y:S05]  /*7600*/  BRA `(.L_x_123) ;  /* 0xffffffb800607947 */ /* 0x000fea000383ffff */
.L_x_55:
[----:B------:R-:W-:-:S07]  /*7610*/  MOV R3, UR9 ;  /* 0x0000000900037c02 */ /* 0x000fce0008000f00 */
.L_x_124:
[----:B-1----:R1:W2:Y:S02]  /*7620*/  SYNCS.PHASECHK.TRANS64.TRYWAIT P0, [R3+URZ+0xc0], R0 ;  /* 0x0000c000030075a7 */ /* 0x0022a400080011ff */
[----:B--2---:R-:W-:Y:S05]  /*7630*/  @!P0 NANOSLEEP.SYNCS 0x989680 ;  /* 0x009896800000895d */ /* 0x004fea0003900000 */
[----:B------:R-:W2:Y:S02]  /*7640*/  @!P0 SYNCS.PHASECHK.TRANS64 P0, [R3+URZ+0xc0], R0 ;  /* 0x0000c000030085a7 */ /* 0x000ea400080010ff */
[----:B--2---:R-:W-:Y:S05]  /*7650*/  @!P0 BRA `(.L_x_124) ;  /* 0xfffffffc00f08947 */ /* 0x004fea000383ffff */
[----:B------:R-:W-:Y:S05]  /*7660*/  BRA `(.L_x_125) ;  /* 0xffffffb800947947 */ /* 0x000fea000383ffff */
.L_x_58:
[----:B------:R-:W-:Y:S07]  /*7670*/  MOV R0, UR7 ;  /* 0x0000000700007c02 */ /* 0x000fee0008000f00 */
.L_x_126:
[----:B-1----:R1:W2:Y:S02]  /*7680*/  SYNCS.PHASECHK.TRANS64.TRYWAIT P0, [R0+URZ], R3 ;  /* 0x00000003000075a7 */ /* 0x0022a400080011ff */
[----:B--2---:R-:W-:Y:S05]  /*7690*/  @!P0 NANOSLEEP.SYNCS 0x989680 ;  /* 0x009896800000895d */ /* 0x004fea0003900000 */
[----:B------:R-:W2:Y:S02]  /*76a0*/  @!P0 SYNCS.PHASECHK.TRANS64 P0, [R0+URZ], R3 ;  /* 0x00000003000085a7 */ /* 0x000ea400080010ff */
[----:B--2---:R-:W-:Y:S05]  /*76b0*/  @!P0 BRA `(.L_x_126) ;  /* 0xfffffffc00f08947 */ /* 0x004fea000383ffff */
[----:B------:R-:W-:Y:S05]  /*76c0*/  BRA `(.L_x_57) ;  /* 0xffffffb800cc7947 */ /* 0x000fea000383ffff */
.L_x_61:
[----:B------:R-:W-:-:S07]  /*76d0*/  MOV R0, UR5 ;  /* 0x0000000500007c02 */ /* 0x000fce0008000f00 */
.L_x_127:
[----:B--2---:R2:W3:Y:S02]  /*76e0*/  SYNCS.PHASECHK.TRANS64.TRYWAIT P0, [R0+URZ], R3 ;  /* 0x00000003000075a7 */ /* 0x0044e400080011ff */
[----:B---3--:R-:W-:Y:S05]  /*76f0*/  @!P0 NANOSLEEP.SYNCS 0x989680 ;  /* 0x009896800000895d */ /* 0x008fea0003900000 */
[----:B------:R-:W3:Y:S02]  /*7700*/  @!P0 SYNCS.PHASECHK.TRANS64 P0, [R0+URZ], R3 ;  /* 0x00000003000085a7 */ /* 0x000ee400080010ff */
[----:B---3--:R-:W-:Y:S05]  /*7710*/  @!P0 BRA `(.L_x_127) ;  /* 0xfffffffc00f08947 */ /* 0x008fea000383ffff */
[----:B------:R-:W-:Y:S05]  /*7720*/  BRA `(.L_x_128) ;  /* 0xffffffbc006c7947 */ /* 0x000fea000383ffff */
.L_x_62:
[----:B------:R-:W-:-:S07]  /*7730*/  MOV R0, UR5 ;  /* 0x0000000500007c02 */ /* 0x000fce0008000f00 */
.L_x_129:
[----:B--2---:R2:W3:Y:S02]  /*7740*/  SYNCS.PHASECHK.TRANS64.TRYWAIT P0, [R0+URZ], R3 ;  /* 0x00000003000075a7 */ /* 0x0044e400080011ff */
[----:B---3--:R-:W-:Y:S05]  /*7750*/  @!P0 NANOSLEEP.SYNCS 0x989680 ;  /* 0x009896800000895d */ /* 0x008fea0003900000 */
[----:B------:R-:W3:Y:S02]  /*7760*/  @!P0 SYNCS.PHASECHK.TRANS64 P0, [R0+URZ], R3 ;  /* 0x00000003000085a7 */ /* 0x000ee400080010ff */
[----:B---3--:R-:W-:Y:S05]  /*7770*/  @!P0 BRA `(.L_x_129) ;  /* 0xfffffffc00f08947 */ /* 0x008fea000383ffff */
[----:B------:R-:W-:Y:S05]  /*7780*/  BRA `(.L_x_130) ;  /* 0xffffffbc00787947 */ /* 0x000fea000383ffff */
.L_x_63:
[----:B------:R-:W-:-:S07]  /*7790*/  MOV R0, UR5 ;  /* 0x0000000500007c02 */ /* 0x000fce0008000f00 */
.L_x_131:
[----:B--2---:R2:W3:Y:S02]  /*77a0*/  SYNCS.PHASECHK.TRANS64.TRYWAIT P0, [R0+URZ], R3 ;  /* 0x00000003000075a7 */ /* 0x0044e400080011ff */
[----:B---3--:R-:W-:Y:S05]  /*77b0*/  @!P0 NANOSLEEP.SYNCS 0x989680 ;  /* 0x009896800000895d */ /* 0x008fea0003900000 */
[----:B------:R-:W3:Y:S02]  /*77c0*/  @!P0 SYNCS.PHASECHK.TRANS64 P0, [R0+URZ], R3 ;  /* 0x00000003000085a7 */ /* 0x000ee400080010ff */
[----:B---3--:R-:W-:Y:S05]  /*77d0*/  @!P0 BRA `(.L_x_131) ;  /* 0xfffffffc00f08947 */ /* 0x008fea000383ffff */
[----:B------:R-:W-:Y:S05]  /*77e0*/  BRA `(.L_x_132) ;  /* 0xffffffbc00847947 */ /* 0x000fea000383ffff */
.L_x_64:
[----:B------:R-:W-:-:S07]  /*77f0*/  MOV R0, UR7 ;  /* 0x0000000700007c02 */ /* 0x000fce0008000f00 */
.L_x_133:
[----:B--2---:R2:W3:Y:S02]  /*7800*/  SYNCS.PHASECHK.TRANS64.TRYWAIT P0, [R0+URZ], R3 ;  /* 0x00000003000075a7 */ /* 0x0044e400080011ff */
[----:B---3--:R-:W-:Y:S05]  /*7810*/  @!P0 NANOSLEEP.SYNCS 0x989680 ;  /* 0x009896800000895d */ /* 0x008fea0003900000 */
[----:B------:R-:W3:Y:S02]  /*7820*/  @!P0 SYNCS.PHASECHK.TRANS64 P0, [R0+URZ], R3 ;  /* 0x00000003000085a7 */ /* 0x000ee400080010ff */
[----:B---3--:R-:W-:Y:S05]  /*7830*/  @!P0 BRA `(.L_x_133) ;  /* 0xfffffffc00f08947 */ /* 0x008fea000383ffff */
[----:B------:R-:W-:Y:S05]  /*7840*/  BRA `(.L_x_134) ;  /* 0xffffffbc00907947 */ /* 0x000fea000383ffff */
.L_x_69:
[----:B--2---:R2:W3:Y:S02]  /*7850*/  SYNCS.PHASECHK.TRANS64.TRYWAIT P0, [R0+URZ+0x80], R3 ;  /* 0x00008003000075a7 */ /* 0x0044e400080011ff */
[----:B---3--:R-:W-:Y:S05]  /*7860*/  @!P0 NANOSLEEP.SYNCS 0x989680 ;  /* 0x009896800000895d */ /* 0x008fea0003900000 */
[----:B------:R-:W3:Y:S02]  /*7870*/  @!P0 SYNCS.PHASECHK.TRANS64 P0, [R0+URZ+0x80], R3 ;  /* 0x00008003000085a7 */ /* 0x000ee400080010ff */
[----:B---3--:R-:W-:Y:S05]  /*7880*/  @!P0 BRA `(.L_x_69) ;  /* 0xfffffffc00f08947 */ /* 0x008fea000383ffff */
[----:B------:R-:W-:Y:S05]  /*7890*/  BRA `(.L_x_135) ;  /* 0xffffffc000947947 */ /* 0x000fea000383ffff */
.L_x_72:
[----:B------:R-:W-:Y:S07]  /*78a0*/  MOV R0, UR7 ;  /* 0x0000000700007c02 */ /* 0x000fee0008000f00 */
.L_x_136:
[----:B--2---:R2:W3:Y:S02]  /*78b0*/  SYNCS.PHASECHK.TRANS64.TRYWAIT P0, [R0+URZ+0x78], R3 ;  /* 0x00007803000075a7 */ /* 0x0044e400080011ff */
[----:B---3--:R-:W-:Y:S05]  /*78c0*/  @!P0 NANOSLEEP.SYNCS 0x989680 ;  /* 0x009896800000895d */ /* 0x008fea0003900000 */
[----:B------:R-:W3:Y:S02]  /*78d0*/  @!P0 SYNCS.PHASECHK.TRANS64 P0, [R0+URZ+0x78], R3 ;  /* 0x00007803000085a7 */ /* 0x000ee400080010ff */
[----:B---3--:R-:W-:Y:S05]  /*78e0*/  @!P0 BRA `(.L_x_136) ;  /* 0xfffffffc00f08947 */ /* 0x008fea000383ffff */
[----:B------:R-:W-:Y:S05]  /*78f0*/  BRA `(.L_x_71) ;  /* 0xffffffc400747947 */ /* 0x000fea000383ffff */
.L_x_75:
[----:B--2---:R-:W-:Y:S07]  /*7900*/  MOV R3, UR7 ;  /* 0x0000000700037c02 */ /* 0x004fee0008000f00 */
.L_x_137:
[----:B-1----:R1:W2:Y:S02]  /*7910*/  SYNCS.PHASECHK.TRANS64.TRYWAIT P0, [R3+URZ+0x60], R12 ;  /* 0x0000600c030075a7 */ /* 0x0022a400080011ff */
[----:B--2---:R-:W-:Y:S05]  /*7920*/  @!P0 NANOSLEEP.SYNCS 0x989680 ;  /* 0x009896800000895d */ /* 0x004fea0003900000 */
[----:B------:R-:W2:Y:S02]  /*7930*/  @!P0 SYNCS.PHASECHK.TRANS64 P0, [R3+URZ+0x60], R12 ;  /* 0x0000600c030085a7 */ /* 0x000ea400080010ff */
[----:B--2---:R-:W-:Y:S05]  /*7940*/  @!P0 BRA `(.L_x_137) ;  /* 0xfffffffc00f08947 */ /* 0x004fea000383ffff */
[----:B------:R-:W-:Y:S05]  /*7950*/  BRA `(.L_x_138) ;  /* 0xffffffc400ec7947 */ /* 0x000fea000383ffff */
.L_x_76:
[----:B------:R-:W-:Y:S07]  /*7960*/  MOV R3, UR7 ;  /* 0x0000000700037c02 */ /* 0x000fee0008000f00 */
.L_x_139:
[----:B-1----:R1:W2:Y:S02]  /*7970*/  SYNCS.PHASECHK.TRANS64.TRYWAIT P0, [R3+URZ+0x68], R12 ;  /* 0x0000680c030075a7 */ /* 0x0022a400080011ff */
[----:B--2---:R-:W-:Y:S05]  /*7980*/  @!P0 NANOSLEEP.SYNCS 0x989680 ;  /* 0x009896800000895d */ /* 0x004fea0003900000 */
[----:B------:R-:W2:Y:S02]  /*7990*/  @!P0 SYNCS.PHASECHK.TRANS64 P0, [R3+URZ+0x68], R12 ;  /* 0x0000680c030085a7 */ /* 0x000ea400080010ff */
[----:B--2---:R-:W-:Y:S05]  /*79a0*/  @!P0 BRA `(.L_x_139) ;  /* 0xfffffffc00f08947 */ /* 0x004fea000383ffff */
[----:B------:R-:W-:Y:S05]  /*79b0*/  BRA `(.L_x_140) ;  /* 0xffffffc8006c7947 */ /* 0x000fea000383ffff */
.L_x_78:
[----:B------:R-:W-:-:S07]  /*79c0*/  MOV R0, UR7 ;  /* 0x0000000700007c02 */ /* 0x000fce0008000f00 */
.L_x_141:
[----:B-1----:R1:W3:Y:S02]  /*79d0*/  SYNCS.PHASECHK.TRANS64.TRYWAIT P0, [R0+URZ+0x60], R3 ;  /* 0x00006003000075a7 */ /* 0x0022e400080011ff */
[----:B---3--:R-:W-:Y:S05]  /*79e0*/  @!P0 NANOSLEEP.SYNCS 0x989680 ;  /* 0x009896800000895d */ /* 0x008fea0003900000 */
[----:B------:R-:W3:Y:S02]  /*79f0*/  @!P0 SYNCS.PHASECHK.TRANS64 P0, [R0+URZ+0x60], R3 ;  /* 0x00006003000085a7 */ /* 0x000ee400080010ff */
[----:B---3--:R-:W-:Y:S05]  /*7a00*/  @!P0 BRA `(.L_x_141) ;  /* 0xfffffffc00f08947 */ /* 0x008fea000383ffff */
[----:B------:R-:W-:Y:S05]  /*7a10*/  BRA `(.L_x_142) ;  /* 0xffffffc800dc7947 */ /* 0x000fea000383ffff */
.L_x_80:
[----:B--2---:R2:W4:Y:S02]  /*7a20*/  SYNCS.PHASECHK.TRANS64.TRYWAIT P0, [R0+URZ+0x80], R3 ;  /* 0x00008003000075a7 */ /* 0x00452400080011ff */
[----:B----4-:R-:W-:Y:S05]  /*7a30*/  @!P0 NANOSLEEP.SYNCS 0x989680 ;  /* 0x009896800000895d */ /* 0x010fea0003900000 */
[----:B------:R-:W4:Y:S02]  /*7a40*/  @!P0 SYNCS.PHASECHK.TRANS64 P0, [R0+URZ+0x80], R3 ;  /* 0x00008003000085a7 */ /* 0x000f2400080010ff */
[----:B----4-:R-:W-:Y:S05]  /*7a50*/  @!P0 BRA `(.L_x_80) ;  /* 0xfffffffc00f08947 */ /* 0x010fea000383ffff */
[----:B------:R-:W-:Y:S05]  /*7a60*/  BRA `(.L_x_143) ;  /* 0xffffffcc00ac7947 */ /* 0x000fea000383ffff */
.L_x_91:
[----:B-1----:R1:W3:Y:S02]  /*7a70*/  SYNCS.PHASECHK.TRANS64.TRYWAIT P1, [R0+URZ+0x50], R3 ;  /* 0x00005003000075a7 */ /* 0x0022e400080211ff */
[----:B---3--:R-:W-:Y:S05]  /*7a80*/  @!P1 NANOSLEEP.SYNCS 0x989680 ;  /* 0x009896800000995d */ /* 0x008fea0003900000 */
[----:B------:R-:W3:Y:S02]  /*7a90*/  @!P1 SYNCS.PHASECHK.TRANS64 P1, [R0+URZ+0x50], R3 ;  /* 0x00005003000095a7 */ /* 0x000ee400080210ff */
[----:B---3--:R-:W-:Y:S05]  /*7aa0*/  @!P1 BRA `(.L_x_91) ;  /* 0xfffffffc00f09947 */ /* 0x008fea000383ffff */
[----:B------:R-:W-:Y:S05]  /*7ab0*/  BRA `(.L_x_90) ;  /* 0xffffffd800c47947 */ /* 0x000fea000383ffff */
.L_x_93:
[----:B---3--:R3:W4:Y:S02]  /*7ac0*/  SYNCS.PHASECHK.TRANS64.TRYWAIT P0, [R108+URZ+0xa0], R7 ;  /* 0x0000a0076c0075a7 */ /* 0x00872400080011ff */
[----:B----4-:R-:W-:Y:S05]  /*7ad0*/  @!P0 NANOSLEEP.SYNCS 0x989680 ;  /* 0x009896800000895d */ /* 0x010fea0003900000 */
[----:B------:R-:W4:Y:S02]  /*7ae0*/  @!P0 SYNCS.PHASECHK.TRANS64 P0, [R108+URZ+0xa0], R7 ;  /* 0x0000a0076c0085a7 */ /* 0x000f2400080010ff */
[----:B----4-:R-:W-:Y:S05]  /*7af0*/  @!P0 BRA `(.L_x_93) ;  /* 0xfffffffc00f08947 */ /* 0x010fea000383ffff */
[----:B------:R-:W-:Y:S05]  /*7b00*/  BRA `(.L_x_92) ;  /* 0xffffffdc00187947 */ /* 0x000fea000383ffff */
.L_x_101:
[----:B--2---:R2:W3:Y:S02]  /*7b10*/  SYNCS.PHASECHK.TRANS64.TRYWAIT P0, [R75+URZ+0x50], R0 ;  /* 0x000050004b0075a7 */ /* 0x0044e400080011ff */
[----:B---3--:R-:W-:Y:S05]  /*7b20*/  @!P0 NANOSLEEP.SYNCS 0x989680 ;  /* 0x009896800000895d */ /* 0x008fea0003900000 */
[----:B------:R-:W3:Y:S02]  /*7b30*/  @!P0 SYNCS.PHASECHK.TRANS64 P0, [R75+URZ+0x50], R0 ;  /* 0x000050004b0085a7 */ /* 0x000ee400080010ff */
[----:B---3--:R-:W-:Y:S05]  /*7b40*/  @!P0 BRA `(.L_x_101) ;  /* 0xfffffffc00f08947 */ /* 0x008fea000383ffff */
[----:B------:R-:W-:Y:S05]  /*7b50*/  BRA `(.L_x_100) ;  /* 0xffffffe8000c7947 */ /* 0x000fea000383ffff */
        .weak           $__internal_0_$__cuda_sm10x_tcgen05_guardrail_trap_col_being_dealloced_not_returned_by_alloc
        .type           $__internal_0_$__cuda_sm10x_tcgen05_guardrail_trap_col_being_dealloced_not_returned_by_alloc,@function
        .size           $__internal_0_$__cuda_sm10x_tcgen05_guardrail_trap_col_being_dealloced_not_returned_by_alloc,($__internal_1_$__cuda_sm10x_tcgen05_guardrail_trap_phase_invalid_during_alloc - $__internal_0_$__cuda_sm10x_tcgen05_guardrail_trap_col_being_dealloced_not_returned_by_alloc)
$__internal_0_$__cuda_sm10x_tcgen05_guardrail_trap_col_being_dealloced_not_returned_by_alloc:
[----:B------:R-:W-:Y:S05]  /*7b60*/  BPT.TRAP 0x1 ;  /* 0x000000040000795c */ /* 0x000fea0000300000 */
[----:B------:R-:W-:-:S04]  /*7b70*/  HFMA2 R3, -RZ, RZ, 0, 0 ;  /* 0x00000000ff037431 */ /* 0x000fc800000001ff */
[----:B------:R-:W-:Y:S05]  /*7b80*/  RET.REL.NODEC R2 `(_ZN7cutlass13device_kernelINS_4gemm6kernel13GemmUniversalIN4cute5tupleIJiiiiEEENS1_10collective13CollectiveMmaINS1_35MainloopSm100TmaUmmaWarpSpecializedILi5ELi2ELi4ENS5_IJNS4_1CILi1EEESB_SB_EEEEENS5_IJNSA_ILi64EEENSA_ILi128EEENSA_ILi32EEEEEEaNS5_IJlSB_lEEEaSI_NS4_8TiledMMAINS4_8MMA_AtomIJNS4_15SM100_MMA_S8_SSIaaiLi64ELi128ELNS4_4UMMA5MajorE0ELSN_0ELNSM_8SaturateE0EEEEEENS4_6LayoutISC_NS5_IJNSA_ILi0EEESS_SS_EEEEENS5_IJNS4_10UnderscoreESV_SV_EEEEENS4_13SM90_TMA_LOADENS4_14ComposedLayoutINS4_7SwizzleILi1ELi4ELi3EEENS4_18smem_ptr_flag_bitsILi8EEENSR_INS5_IJNSA_ILi8EEESG_EEENS5_IJSG_SB_EEEEEEEvNS4_8identityESY_S18_vS19_EENS_8epilogue10collective18CollectiveEpilogueINS1B_23Sm100TmaWarpSpecializedILi2ELi2ELi32ELb0ELb0EEEJSH_NS5_IJNSR_ISE_SB_EES1G_EEEaSI_aSI_NS1B_6fusion15FusionCallbacksIS1F_NS1I_17LinearCombinationIaiaiLNS_15FloatRoundStyleE2EEESH_S1H_JEEENS4_5SM1004TMEM4LOAD26SM100_TMEM_LOAD_16dp32b32xESY_NSZ_INS10_ILi2ELi4ELi3EEES13_NSR_INS5_IJS14_SE_EEENS5_IJSE_SB_EEEEEEENS4_39AutoVectorizingCopyWithAssumedAlignmentILi128EEENS4_14SM90_TMA_STOREES1W_S1Y_S1Y_EEEvvEEEEvNT_6ParamsE) ;  /* 0xffffff84021c7950 */ /* 0x000fea0003c3ffff */
        .weak           $__internal_1_$__cuda_sm10x_tcgen05_guardrail_trap_phase_invalid_during_alloc
        .type           $__internal_1_$__cuda_sm10x_tcgen05_guardrail_trap_phase_invalid_during_alloc,@function
        .size           $__internal_1_$__cuda_sm10x_tcgen05_guardrail_trap_phase_invalid_during_alloc,($__internal_2_$__cuda_sm10x_tcgen05_guardrail_trap_unallocated_columns_being_dealloced - $__internal_1_$__cuda_sm10x_tcgen05_guardrail_trap_phase_invalid_during_alloc)
$__internal_1_$__cuda_sm10x_tcgen05_guardrail_trap_phase_invalid_during_alloc:
[----:B------:R-:W-:Y:S05]  /*7b90*/  BPT.TRAP 0x1 ;  /* 0x000000040000795c */ /* 0x000fea0000300000 */
[----:B------:R-:W-:-:S04]  /*7ba0*/  MOV R3, 0x0 ;  /* 0x0000000000037802 */ /* 0x000fc80000000f00 */
[----:B------:R-:W-:Y:S05]  /*7bb0*/  RET.REL.NODEC R2 `(_ZN7cutlass13device_kernelINS_4gemm6kernel13GemmUniversalIN4cute5tupleIJiiiiEEENS1_10collective13CollectiveMmaINS1_35MainloopSm100TmaUmmaWarpSpecializedILi5ELi2ELi4ENS5_IJNS4_1CILi1EEESB_SB_EEEEENS5_IJNSA_ILi64EEENSA_ILi128EEENSA_ILi32EEEEEEaNS5_IJlSB_lEEEaSI_NS4_8TiledMMAINS4_8MMA_AtomIJNS4_15SM100_MMA_S8_SSIaaiLi64ELi128ELNS4_4UMMA5MajorE0ELSN_0ELNSM_8SaturateE0EEEEEENS4_6LayoutISC_NS5_IJNSA_ILi0EEESS_SS_EEEEENS5_IJNS4_10UnderscoreESV_SV_EEEEENS4_13SM90_TMA_LOADENS4_14ComposedLayoutINS4_7SwizzleILi1ELi4ELi3EEENS4_18smem_ptr_flag_bitsILi8EEENSR_INS5_IJNSA_ILi8EEESG_EEENS5_IJSG_SB_EEEEEEEvNS4_8identityESY_S18_vS19_EENS_8epilogue10collective18CollectiveEpilogueINS1B_23Sm100TmaWarpSpecializedILi2ELi2ELi32ELb0ELb0EEEJSH_NS5_IJNSR_ISE_SB_EES1G_EEEaSI_aSI_NS1B_6fusion15FusionCallbacksIS1F_NS1I_17LinearCombinationIaiaiLNS_15FloatRoundStyleE2EEESH_S1H_JEEENS4_5SM1004TMEM4LOAD26SM100_TMEM_LOAD_16dp32b32xESY_NSZ_INS10_ILi2ELi4ELi3EEES13_NSR_INS5_IJS14_SE_EEENS5_IJSE_SB_EEEEEEENS4_39AutoVectorizingCopyWithAssumedAlignmentILi128EEENS4_14SM90_TMA_STOREES1W_S1Y_S1Y_EEEvvEEEEvNT_6ParamsE) ;  /* 0xffffff8402107950 */ /* 0x000fea0003c3ffff */
        .weak           $__internal_2_$__cuda_sm10x_tcgen05_guardrail_trap_unallocated_columns_being_dealloced
        .type           $__internal_2_$__cuda_sm10x_tcgen05_guardrail_trap_unallocated_columns_being_dealloced,@function
        .size           $__internal_2_$__cuda_sm10x_tcgen05_guardrail_trap_unallocated_columns_being_dealloced,(.L_x_145 - $__internal_2_$__cuda_sm10x_tcgen05_guardrail_trap_unallocated_columns_being_dealloced)
$__internal_2_$__cuda_sm10x_tcgen05_guardrail_trap_unallocated_columns_being_dealloced:
[----:B------:R-:W-:Y:S05]  /*7bc0*/  BPT.TRAP 0x1 ;  /* 0x000000040000795c */ /* 0x000fea0000300000 */
[----:B------:R-:W-:-:S04]  /*7bd0*/  HFMA2 R3, -RZ, RZ, 0, 0 ;  /* 0x00000000ff037431 */ /* 0x000fc800000001ff */
[----:B------:R-:W-:Y:S05]  /*7be0*/  RET.REL.NODEC R2 `(_ZN7cutlass13device_kernelINS_4gemm6kernel13GemmUniversalIN4cute5tupleIJiiiiEEENS1_10collective13CollectiveMmaINS1_35MainloopSm100TmaUmmaWarpSpecializedILi5ELi2ELi4ENS5_IJNS4_1CILi1EEESB_SB_EEEEENS5_IJNSA_ILi64EEENSA_ILi128EEENSA_ILi32EEEEEEaNS5_IJlSB_lEEEaSI_NS4_8TiledMMAINS4_8MMA_AtomIJNS4_15SM100_MMA_S8_SSIaaiLi64ELi128ELNS4_4UMMA5MajorE0ELSN_0ELNSM_8SaturateE0EEEEEENS4_6LayoutISC_NS5_IJNSA_ILi0EEESS_SS_EEEEENS5_IJNS4_10UnderscoreESV_SV_EEEEENS4_13SM90_TMA_LOADENS4_14ComposedLayoutINS4_7SwizzleILi1ELi4ELi3EEENS4_18smem_ptr_flag_bitsILi8EEENSR_INS5_IJNSA_ILi8EEESG_EEENS5_IJSG_SB_EEEEEEEvNS4_8identityESY_S18_vS19_EENS_8epilogue10collective18CollectiveEpilogueINS1B_23Sm100TmaWarpSpecializedILi2ELi2ELi32ELb0ELb0EEEJSH_NS5_IJNSR_ISE_SB_EES1G_EEEaSI_aSI_NS1B_6fusion15FusionCallbacksIS1F_NS1I_17LinearCombinationIaiaiLNS_15FloatRoundStyleE2EEESH_S1H_JEEENS4_5SM1004TMEM4LOAD26SM100_TMEM_LOAD_16dp32b32xESY_NSZ_INS10_ILi2ELi4ELi3EEES13_NSR_INS5_IJS14_SE_EEENS5_IJSE_SB_EEEEEEENS4_39AutoVectorizingCopyWithAssumedAlignmentILi128EEENS4_14SM90_TMA_STOREES1W_S1Y_S1Y_EEEvvEEEEvNT_6ParamsE) ;  /* 0xffffff8402047950 */ /* 0x000fea0003c3ffff */
.L_x_144:
[----:B------:R-:W-:-:S00]  /*7bf0*/  BRA `(.L_x_144) ;  /* 0xfffffffc00fc7947 */ /* 0x000fc0000383ffff */
[----:B------:R-:W-:-:S00]  /*7c00*/  NOP ;  /* 0x0000000000007918 */ /* 0x000fc00000000000 */
[----:B------:R-:W-:-:S00]  /*7c10*/  NOP ;  /* 0x0000000000007918 */ /* 0x000fc00000000000 */
[----:B------:R-:W-:-:S00]  /*7c20*/  NOP ;  /* 0x0000000000007918 */ /* 0x000fc00000000000 */
[----:B------:R-:W-:-:S00]  /*7c30*/  NOP ;  /* 0x0000000000007918 */ /* 0x000fc00000000000 */
[----:B------:R-:W-:-:S00]  /*7c40*/  NOP ;  /* 0x0000000000007918 */ /* 0x000fc00000000000 */
[----:B------:R-:W-:-:S00]  /*7c50*/  NOP ;  /* 0x0000000000007918 */ /* 0x000fc00000000000 */
[----:B------:R-:W-:-:S00]  /*7c60*/  NOP ;  /* 0x0000000000007918 */ /* 0x000fc00000000000 */
[----:B------:R-:W-:-:S00]  /*7c70*/  NOP ;  /* 0x0000000000007918 */ /* 0x000fc00000000000 */
.L_x_145:


//--------------------- .nv.global.init           --------------------------
	.section	.nv.global.init,"aw",@progbits
.nv.global.init:
	.type		$str$27,@object
	.size		$str$27,($str$28 - $str$27)
$str$27:
        /*0000*/ 	.byte	0x28, 0x61, 0x64, 0x64, 0x72, 0x65, 0x73, 0x73, 0x20, 0x26, 0x20, 0x6d, 0x61, 0x73, 0x6b, 0x29
        /*0010*/ 	.byte	0x20, 0x3d, 0x3d, 0x20, 0x30, 0x00
	.type		$str$28,@object
	.size		$str$28,($str$26 - $str$28)
$str$28:
        /*0016*/ 	.byte	0x2f, 0x74, 0x6d, 0x70, 0x2f, 0x63, 0x75, 0x74, 0x6c, 0x61, 0x73, 0x73, 0x5f, 0x73, 0x77, 0x65
        /*0026*/ 	.byte	0x65, 0x70, 0x5f, 0x73, 0x72, 0x63, 0x2f, 0x69, 0x6e, 0x63, 0x6c, 0x75, 0x64, 0x65, 0x2f, 0x63
        /*0036*/ 	.byte	0x75, 0x74, 0x65, 0x2f, 0x70, 0x6f, 0x69, 0x6e, 0x74, 0x65, 0x72, 0x5f, 0x66, 0x6c, 0x61, 0x67
        /*0046*/ 	.byte	0x67, 0x65, 0x64, 0x2e, 0x68, 0x70, 0x70, 0x00
	.type		$str$26,@object
	.size		$str$26,($str$25 - $str$26)
$str$26:
        /*004e*/ 	.byte	0x2f, 0x74, 0x6d, 0x70, 0x2f, 0x63, 0x75, 0x74, 0x6c, 0x61, 0x73, 0x73, 0x5f, 0x73, 0x77, 0x65
        /*005e*/ 	.byte	0x65, 0x70, 0x5f, 0x73, 0x72, 0x63, 0x2f, 0x69, 0x6e, 0x63, 0x6c, 0x75, 0x64, 0x65, 0x2f, 0x63
        /*006e*/ 	.byte	0x75, 0x74, 0x65, 0x2f, 0x61, 0x74, 0x6f, 0x6d, 0x2f, 0x63, 0x6f, 0x70, 0x79, 0x5f, 0x74, 0x72
        /*007e*/ 	.byte	0x61, 0x69, 0x74, 0x73, 0x5f, 0x73, 0x6d, 0x31, 0x30, 0x30, 0x2e, 0x68, 0x70, 0x70, 0x00
	.type		$str$25,@object
	.size		$str$25,(__unnamed_1 - $str$25)
$str$25:
        /*008d*/ 	.byte	0x28, 0x28, 0x75, 0x69, 0x6e, 0x74, 0x33, 0x32, 0x5f, 0x74, 0x28, 0x74, 0x68, 0x72, 0x65, 0x61
        /*009d*/ 	.byte	0x64, 0x49, 0x64, 0x78, 0x2e, 0x78, 0x29, 0x20, 0x2f, 0x20, 0x33, 0x32, 0x29, 0x20, 0x25, 0x20
        /*00ad*/ 	.byte	0x34, 0x29, 0x20, 0x3d, 0x3d, 0x20, 0x28, 0x28, 0x28, 0x74, 0x6d, 0x65, 0x6d, 0x5f, 0x61, 0x64
        /*00bd*/ 	.byte	0x64, 0x72, 0x20, 0x3e, 0x3e, 0x20, 0x31, 0x36, 0x29, 0x20, 0x2f, 0x20, 0x33, 0x32, 0x29, 0x20
        /*00cd*/ 	.byte	0x25, 0x20, 0x34, 0x29, 0x00
	.type		__unnamed_1,@object
	.size		__unnamed_1,(__unnamed_2 - __unnamed_1)
__unnamed_1:
        /*00d2*/ 	.byte	0x61, 0x75, 0x74, 0x6f, 0x20, 0x63, 0x75, 0x74, 0x65, 0x3a, 0x3a, 0x61, 0x73, 0x5f, 0x70, 0x6f
        /* <DEDUP_REMOVED lines=24> */
        /*0262*/ 	.byte	0x00
	.type		__unnamed_2,@object
	.size		__unnamed_2,(.L_2 - __unnamed_2)
__unnamed_2:
        /* <DEDUP_REMOVED lines=41> */
.L_2:


//--------------------- .nv.shared._ZN7cutlass13device_kernelINS_4gemm6kernel13GemmUniversalIN4cute5tupleIJiiiiEEENS1_10collective13CollectiveMmaINS1_35MainloopSm100TmaUmmaWarpSpecializedILi5ELi2ELi4ENS5_IJNS4_1CILi1EEESB_SB_EEEEENS5_IJNSA_ILi64EEENSA_ILi128EEENSA_ILi32EEEEEEaNS5_IJlSB_lEEEaSI_NS4_8TiledMMAINS4_8MMA_AtomIJNS4_15SM100_MMA_S8_SSIaaiLi64ELi128ELNS4_4UMMA5MajorE0ELSN_0ELNSM_8SaturateE0EEEEEENS4_6LayoutISC_NS5_IJNSA_ILi0EEESS_SS_EEEEENS5_IJNS4_10UnderscoreESV_SV_EEEEENS4_13SM90_TMA_LOADENS4_14ComposedLayoutINS4_7SwizzleILi1ELi4ELi3EEENS4_18smem_ptr_flag_bitsILi8EEENSR_INS5_IJNSA_ILi8EEESG_EEENS5_IJSG_SB_EEEEEEEvNS4_8identityESY_S18_vS19_EENS_8epilogue10collective18CollectiveEpilogueINS1B_23Sm100TmaWarpSpecializedILi2ELi2ELi32ELb0ELb0EEEJSH_NS5_IJNSR_ISE_SB_EES1G_EEEaSI_aSI_NS1B_6fusion15FusionCallbacksIS1F_NS1I_17LinearCombinationIaiaiLNS_15FloatRoundStyleE2EEESH_S1H_JEEENS4_5SM1004TMEM4LOAD26SM100_TMEM_LOAD_16dp32b32xESY_NSZ_INS10_ILi2ELi4ELi3EEES13_NSR_INS5_IJS14_SE_EEENS5_IJSE_SB_EEEEEEENS4_39AutoVectorizingCopyWithAssumedAlignmentILi128EEENS4_14SM90_TMA_STOREES1W_S1Y_S1Y_EEEvvEEEEvNT_6ParamsE --------------------------
	.section	.nv.shared._ZN7cutlass13device_kernelINS_4gemm6kernel13GemmUniversalIN4cute5tupleIJiiiiEEENS1_10collective13CollectiveMmaINS1_35MainloopSm100TmaUmmaWarpSpecializedILi5ELi2ELi4ENS5_IJNS4_1CILi1EEESB_SB_EEEEENS5_IJNSA_ILi64EEENSA_ILi128EEENSA_ILi32EEEEEEaNS5_IJlSB_lEEEaSI_NS4_8TiledMMAINS4_8MMA_AtomIJNS4_15SM100_MMA_S8_SSIaaiLi64ELi128ELNS4_4UMMA5MajorE0ELSN_0ELNSM_8SaturateE0EEEEEENS4_6LayoutISC_NS5_IJNSA_ILi0EEESS_SS_EEEEENS5_IJNS4_10UnderscoreESV_SV_EEEEENS4_13SM90_TMA_LOADENS4_14ComposedLayoutINS4_7SwizzleILi1ELi4ELi3EEENS4_18smem_ptr_flag_bitsILi8EEENSR_INS5_IJNSA_ILi8EEESG_EEENS5_IJSG_SB_EEEEEEEvNS4_8identityESY_S18_vS19_EENS_8epilogue10collective18CollectiveEpilogueINS1B_23Sm100TmaWarpSpecializedILi2ELi2ELi32ELb0ELb0EEEJSH_NS5_IJNSR_ISE_SB_EES1G_EEEaSI_aSI_NS1B_6fusion15FusionCallbacksIS1F_NS1I_17LinearCombinationIaiaiLNS_15FloatRoundStyleE2EEESH_S1H_JEEENS4_5SM1004TMEM4LOAD26SM100_TMEM_LOAD_16dp32b32xESY_NSZ_INS10_ILi2ELi4ELi3EEES13_NSR_INS5_IJS14_SE_EEENS5_IJSE_SB_EEEEEEENS4_39AutoVectorizingCopyWithAssumedAlignmentILi128EEENS4_14SM90_TMA_STOREES1W_S1Y_S1Y_EEEvvEEEEvNT_6ParamsE,"aw",@nobits
	.sectionflags	@""
	.align	16
	.zero		1024


//--------------------- .nv.shared.reserved.0     --------------------------
	.section	.nv.shared.reserved.0,"aw",@nobits
	.weak		__nv_reservedSMEM_offset_0_alias
	.size		__nv_reservedSMEM_offset_0_alias, 0, 64
	.other		__nv_reservedSMEM_offset_0_alias,@"STO_CUDA_RESERVED_SHARED STV_DEFAULT"
__nv_reservedSMEM_offset_0_alias:
	.zero		0
.nv.shared.reserved.0:
	.zero		64
	.weak		__nv_reservedSMEM_tcgen05_partition
	.type		__nv_reservedSMEM_tcgen05_partition,@object
	.size		__nv_reservedSMEM_tcgen05_partition,(.L_0 - __nv_reservedSMEM_tcgen05_partition)
__nv_reservedSMEM_tcgen05_partition:
	.zero		32
.L_0:


//--------------------- .nv.global                --------------------------
	.section	.nv.global,"aw",@nobits
.nv.global:
	.type		_ZN39_INTERNAL_468d7165_4_k_cu_c3d71fe5_95774cute1_E,@object
	.size		_ZN39_INTERNAL_468d7165_4_k_cu_c3d71fe5_95774cute1_E,(_ZN39_INTERNAL_468d7165_4_k_cu_c3d71fe5_95774cuda3std3__45__cpo6cbeginE - _ZN39_INTERNAL_468d7165_4_k_cu_c3d71fe5_95774cute1_E)
_ZN39_INTERNAL_468d7165_4_k_cu_c3d71fe5_95774cute1_E:
	.zero		1
	.type		_ZN39_INTERNAL_468d7165_4_k_cu_c3d71fe5_95774cuda3std3__45__cpo6cbeginE,@object
	.size		_ZN39_INTERNAL_468d7165_4_k_cu_c3d71fe5_95774cuda3std3__45__cpo6cbeginE,(_ZN39_INTERNAL_468d7165_4_k_cu_c3d71fe5_95774cuda3std3__48in_placeE - _ZN39_INTERNAL_468d7165_4_k_cu_c3d71fe5_95774cuda3std3__45__cpo6cbeginE)
_ZN39_INTERNAL_468d7165_4_k_cu_c3d71fe5_95774cuda3std3__45__cpo6cbeginE:
	.zero		1
	.type		_ZN39_INTERNAL_468d7165_4_k_cu_c3d71fe5_95774cuda3std3__48in_placeE,@object
	.size		_ZN39_INTERNAL_468d7165_4_k_cu_c3d71fe5_95774cuda3std3__48in_placeE,(_ZN39_INTERNAL_468d7165_4_k_cu_c3d71fe5_95774cuda3std6ranges3__45__cpo9iter_moveE - _ZN39_INTERNAL_468d7165_4_k_cu_c3d71fe5_95774cuda3std3__48in_placeE)
_ZN39_INTERNAL_468d7165_4_k_cu_c3d71fe5_95774cuda3std3__48in_placeE:
	.zero		1
	.type		_ZN39_INTERNAL_468d7165_4_k_cu_c3d71fe5_95774cuda3std6ranges3__45__cpo9iter_moveE,@object
	.size		_ZN39_INTERNAL_468d7165_4_k_cu_c3d71fe5_95774cuda3std6ranges3__45__cpo9iter_moveE,(_ZN39_INTERNAL_468d7165_4_k_cu_c3d71fe5_95774cuda3std3__45__cpo5beginE - _ZN39_INTERNAL_468d7165_4_k_cu_c3d71fe5_95774cuda3std6ranges3__45__cpo9iter_moveE)
_ZN39_INTERNAL_468d7165_4_k_cu_c3d71fe5_95774cuda3std6ranges3__45__cpo9iter_moveE:
	.zero		1
	.type		_ZN39_INTERNAL_468d7165_4_k_cu_c3d71fe5_95774cuda3std3__45__cpo5beginE,@object
	.size		_ZN39_INTERNAL_468d7165_4_k_cu_c3d71fe5_95774cuda3std3__45__cpo5beginE,(_ZN39_INTERNAL_468d7165_4_k_cu_c3d71fe5_95774cuda3std3__441_GLOBAL__N__468d7165_4_k_cu_c3d71fe5_95776ignoreE - _ZN39_INTERNAL_468d7165_4_k_cu_c3d71fe5_95774cuda3std3__45__cpo5beginE)
_ZN39_INTERNAL_468d7165_4_k_cu_c3d71fe5_95774cuda3std3__45__cpo5beginE:
	.zero		1
	.type		_ZN39_INTERNAL_468d7165_4_k_cu_c3d71fe5_95774cuda3std3__441_GLOBAL__N__468d7165_4_k_cu_c3d71fe5_95776ignoreE,@object
	.size		_ZN39_INTERNAL_468d7165_4_k_cu_c3d71fe5_95774cuda3std3__441_GLOBAL__N__468d7165_4_k_cu_c3d71fe5_95776ignoreE,(_ZN39_INTERNAL_468d7165_4_k_cu_c3d71fe5_95774cute7productE - _ZN39_INTERNAL_468d7165_4_k_cu_c3d71fe5_95774cuda3std3__441_GLOBAL__N__468d7165_4_k_cu_c3d71fe5_95776ignoreE)
_ZN39_INTERNAL_468d7165_4_k_cu_c3d71fe5_95774cuda3std3__441_GLOBAL__N__468d7165_4_k_cu_c3d71fe5_95776ignoreE:
	.zero		1
	.type		_ZN39_INTERNAL_468d7165_4_k_cu_c3d71fe5_95774cute7productE,@object
	.size		_ZN39_INTERNAL_468d7165_4_k_cu_c3d71fe5_95774cute7productE,(_ZN39_INTERNAL_468d7165_4_k_cu_c3d71fe5_95774cuda3std3__45__cpo3endE - _ZN39_INTERNAL_468d7165_4_k_cu_c3d71fe5_95774cute7productE)
_ZN39_INTERNAL_468d7165_4_k_cu_c3d71fe5_95774cute7productE:
	.zero		1
	.type		_ZN39_INTERNAL_468d7165_4_k_cu_c3d71fe5_95774cuda3std3__45__cpo3endE,@object
	.size		_ZN39_INTERNAL_468d7165_4_k_cu_c3d71fe5_95774cuda3std3__45__cpo3endE,(_ZN39_INTERNAL_468d7165_4_k_cu_c3d71fe5_95774cuda3std3__419piecewise_constructE - _ZN39_INTERNAL_468d7165_4_k_cu_c3d71fe5_95774cuda3std3__45__cpo3endE)
_ZN39_INTERNAL_468d7165_4_k_cu_c3d71fe5_95774cuda3std3__45__cpo3endE:
	.zero		1
	.type		_ZN39_INTERNAL_468d7165_4_k_cu_c3d71fe5_95774cuda3std3__419piecewise_constructE,@object
	.size		_ZN39_INTERNAL_468d7165_4_k_cu_c3d71fe5_95774cuda3std3__419piecewise_constructE,(_ZN39_INTERNAL_468d7165_4_k_cu_c3d71fe5_95774cuda3std3__45__cpo4cendE - _ZN39_INTERNAL_468d7165_4_k_cu_c3d71fe5_95774cuda3std3__419piecewise_constructE)
_ZN39_INTERNAL_468d7165_4_k_cu_c3d71fe5_95774cuda3std3__419piecewise_constructE:
	.zero		1
	.type		_ZN39_INTERNAL_468d7165_4_k_cu_c3d71fe5_95774cuda3std3__45__cpo4cendE,@object
	.size		_ZN39_INTERNAL_468d7165_4_k_cu_c3d71fe5_95774cuda3std3__45__cpo4cendE,(_ZN39_INTERNAL_468d7165_4_k_cu_c3d71fe5_95774cuda3std6ranges3__45__cpo4swapE - _ZN39_INTERNAL_468d7165_4_k_cu_c3d71fe5_95774cuda3std3__45__cpo4cendE)
_ZN39_INTERNAL_468d7165_4_k_cu_c3d71fe5_95774cuda3std3__45__cpo4cendE:
	.zero		1
	.type		_ZN39_INTERNAL_468d7165_4_k_cu_c3d71fe5_95774cuda3std6ranges3__45__cpo4swapE,@object
	.size		_ZN39_INTERNAL_468d7165_4_k_cu_c3d71fe5_95774cuda3std6ranges3__45__cpo4swapE,(.L_10 - _ZN39_INTERNAL_468d7165_4_k_cu_c3d71fe5_95774cuda3std6ranges3__45__cpo4swapE)
_ZN39_INTERNAL_468d7165_4_k_cu_c3d71fe5_95774cuda3std6ranges3__45__cpo4swapE:
	.zero		1
.L_10:


//--------------------- .nv.constant0._ZN7cutlass13device_kernelINS_4gemm6kernel13GemmUniversalIN4cute5tupleIJiiiiEEENS1_10collective13CollectiveMmaINS1_35MainloopSm100TmaUmmaWarpSpecializedILi5ELi2ELi4ENS5_IJNS4_1CILi1EEESB_SB_EEEEENS5_IJNSA_ILi64EEENSA_ILi128EEENSA_ILi32EEEEEEaNS5_IJlSB_lEEEaSI_NS4_8TiledMMAINS4_8MMA_AtomIJNS4_15SM100_MMA_S8_SSIaaiLi64ELi128ELNS4_4UMMA5MajorE0ELSN_0ELNSM_8SaturateE0EEEEEENS4_6LayoutISC_NS5_IJNSA_ILi0EEESS_SS_EEEEENS5_IJNS4_10UnderscoreESV_SV_EEEEENS4_13SM90_TMA_LOADENS4_14ComposedLayoutINS4_7SwizzleILi1ELi4ELi3EEENS4_18smem_ptr_flag_bitsILi8EEENSR_INS5_IJNSA_ILi8EEESG_EEENS5_IJSG_SB_EEEEEEEvNS4_8identityESY_S18_vS19_EENS_8epilogue10collective18CollectiveEpilogueINS1B_23Sm100TmaWarpSpecializedILi2ELi2ELi32ELb0ELb0EEEJSH_NS5_IJNSR_ISE_SB_EES1G_EEEaSI_aSI_NS1B_6fusion15FusionCallbacksIS1F_NS1I_17LinearCombinationIaiaiLNS_15FloatRoundStyleE2EEESH_S1H_JEEENS4_5SM1004TMEM4LOAD26SM100_TMEM_LOAD_16dp32b32xESY_NSZ_INS10_ILi2ELi4ELi3EEES13_NSR_INS5_IJS14_SE_EEENS5_IJSE_SB_EEEEEEENS4_39AutoVectorizingCopyWithAssumedAlignmentILi128EEENS4_14SM90_TMA_STOREES1W_S1Y_S1Y_EEEvvEEEEvNT_6ParamsE --------------------------
	.section	.nv.constant0._ZN7cutlass13device_kernelINS_4gemm6kernel13GemmUniversalIN4cute5tupleIJiiiiEEENS1_10collective13CollectiveMmaINS1_35MainloopSm100TmaUmmaWarpSpecializedILi5ELi2ELi4ENS5_IJNS4_1CILi1EEESB_SB_EEEEENS5_IJNSA_ILi64EEENSA_ILi128EEENSA_ILi32EEEEEEaNS5_IJlSB_lEEEaSI_NS4_8TiledMMAINS4_8MMA_AtomIJNS4_15SM100_MMA_S8_SSIaaiLi64ELi128ELNS4_4UMMA5MajorE0ELSN_0ELNSM_8SaturateE0EEEEEENS4_6LayoutISC_NS5_IJNSA_ILi0EEESS_SS_EEEEENS5_IJNS4_10UnderscoreESV_SV_EEEEENS4_13SM90_TMA_LOADENS4_14ComposedLayoutINS4_7SwizzleILi1ELi4ELi3EEENS4_18smem_ptr_flag_bitsILi8EEENSR_INS5_IJNSA_ILi8EEESG_EEENS5_IJSG_SB_EEEEEEEvNS4_8identityESY_S18_vS19_EENS_8epilogue10collective18CollectiveEpilogueINS1B_23Sm100TmaWarpSpecializedILi2ELi2ELi32ELb0ELb0EEEJSH_NS5_IJNSR_ISE_SB_EES1G_EEEaSI_aSI_NS1B_6fusion15FusionCallbacksIS1F_NS1I_17LinearCombinationIaiaiLNS_15FloatRoundStyleE2EEESH_S1H_JEEENS4_5SM1004TMEM4LOAD26SM100_TMEM_LOAD_16dp32b32xESY_NSZ_INS10_ILi2ELi4ELi3EEES13_NSR_INS5_IJS14_SE_EEENS5_IJSE_SB_EEEEEEENS4_39AutoVectorizingCopyWithAssumedAlignmentILi128EEENS4_14SM90_TMA_STOREES1W_S1Y_S1Y_EEEvvEEEEvNT_6ParamsE,"a",@progbits
	.sectionflags	@""
	.align	4
.nv.constant0._ZN7cutlass13device_kernelINS_4gemm6kernel13GemmUniversalIN4cute5tupleIJiiiiEEENS1_10collective13CollectiveMmaINS1_35MainloopSm100TmaUmmaWarpSpecializedILi5ELi2ELi4ENS5_IJNS4_1CILi1EEESB_SB_EEEEENS5_IJNSA_ILi64EEENSA_ILi128EEENSA_ILi32EEEEEEaNS5_IJlSB_lEEEaSI_NS4_8TiledMMAINS4_8MMA_AtomIJNS4_15SM100_MMA_S8_SSIaaiLi64ELi128ELNS4_4UMMA5MajorE0ELSN_0ELNSM_8SaturateE0EEEEEENS4_6LayoutISC_NS5_IJNSA_ILi0EEESS_SS_EEEEENS5_IJNS4_10UnderscoreESV_SV_EEEEENS4_13SM90_TMA_LOADENS4_14ComposedLayoutINS4_7SwizzleILi1ELi4ELi3EEENS4_18smem_ptr_flag_bitsILi8EEENSR_INS5_IJNSA_ILi8EEESG_EEENS5_IJSG_SB_EEEEEEEvNS4_8identityESY_S18_vS19_EENS_8epilogue10collective18CollectiveEpilogueINS1B_23Sm100TmaWarpSpecializedILi2ELi2ELi32ELb0ELb0EEEJSH_NS5_IJNSR_ISE_SB_EES1G_EEEaSI_aSI_NS1B_6fusion15FusionCallbacksIS1F_NS1I_17LinearCombinationIaiaiLNS_15FloatRoundStyleE2EEESH_S1H_JEEENS4_5SM1004TMEM4LOAD26SM100_TMEM_LOAD_16dp32b32xESY_NSZ_INS10_ILi2ELi4ELi3EEES13_NSR_INS5_IJS14_SE_EEENS5_IJSE_SB_EEEEEEENS4_39AutoVectorizingCopyWithAssumedAlignmentILi128EEENS4_14SM90_TMA_STOREES1W_S1Y_S1Y_EEEvvEEEEvNT_6ParamsE:
	.zero		2944


//--------------------- SYMBOLS --------------------------

	.type		.nv.reservedSmem.offset0,@object
	.size		.nv.reservedSmem.offset0,0x4
	.type		.nv.reservedSmem.cap,@object
	.size		.nv.reservedSmem.cap,0x4
	.type		__assertfail,@function
